//
// Generated by NVIDIA NVVM Compiler
//
// Compiler Build ID: CL-36424714
// Cuda compilation tools, release 13.0, V13.0.88
// Based on NVVM 20.0.0
//

.version 9.0
.target sm_100
.address_size 64

	// .globl	calc
.extern .shared .align 16 .b8 scratch[];

.visible .entry calc(
	.param .u64 .ptr .align 1 calc_param_0,
	.param .u64 .ptr .align 1 calc_param_1,
	.param .u32 calc_param_2,
	.param .u64 .ptr .align 1 calc_param_3,
	.param .u64 .ptr .align 1 calc_param_4
)
{
	.reg .pred 	%p<27>;
	.reg .b32 	%r<63>;
	.reg .b32 	%f<5>;
	.reg .b64 	%rd<59>;
	.reg .b64 	%fd<129>;

	ld.param.u64 	%rd13, [calc_param_0];
	ld.param.u64 	%rd16, [calc_param_1];
	ld.param.u32 	%r21, [calc_param_2];
	ld.param.u64 	%rd14, [calc_param_3];
	cvta.to.global.u64 	%rd1, %rd16;
	mov.u32 	%r1, %tid.x;
	setp.eq.s32 	%p1, %r21, 0;
	mov.f64 	%fd128, 0d0000000000000000;
	@%p1 bra 	$L__BB0_26;
	cvta.to.global.u64 	%rd2, %rd13;
	ld.global.u64 	%rd17, [%rd1];
	and.b64  	%rd3, %rd17, 8;
	and.b64  	%rd4, %rd17, 2;
	and.b64  	%rd5, %rd17, 4;
	and.b64  	%rd6, %rd17, 1;
	cvta.to.global.u64 	%rd7, %rd14;
	mov.f64 	%fd128, 0d0000000000000000;
	mov.b32 	%r60, 0;
	mov.u32 	%r57, %r1;
	mov.u32 	%r61, %r60;
$L__BB0_2:
	mul.wide.u32 	%rd18, %r61, 4;
	add.s64 	%rd19, %rd7, %rd18;
	ld.global.u32 	%r23, [%rd19];
	mul.wide.u32 	%rd20, %r23, 8;
	add.s64 	%rd21, %rd1, %rd20;
	ld.global.u64 	%rd22, [%rd21+24];
	add.s64 	%rd8, %rd1, %rd22;
	sub.s32 	%r7, %r57, %r60;
	cvt.s64.s32 	%rd23, %r7;
	ld.global.u64 	%rd9, [%rd8];
	setp.gt.u64 	%p2, %rd9, %rd23;
	@%p2 bra 	$L__BB0_4;
	cvt.u32.u64 	%r24, %rd9;
	add.s32 	%r60, %r60, %r24;
	add.s32 	%r61, %r61, 1;
	setp.lt.u32 	%p3, %r61, %r21;
	@%p3 bra 	$L__BB0_2;
	bra.uni 	$L__BB0_26;
$L__BB0_4:
	setp.lt.s32 	%p4, %r7, 0;
	@%p4 bra 	$L__BB0_26;
	mul.wide.u32 	%rd25, %r7, 8;
	add.s64 	%rd10, %rd8, %rd25;
	ld.global.u64 	%rd11, [%rd10+40];
	and.b64  	%rd26, %rd11, 65535;
	ld.global.u64 	%rd27, [%rd8+16];
	add.s64 	%rd28, %rd26, %rd27;
	shr.u64 	%rd29, %rd11, 16;
	and.b64  	%rd30, %rd29, 65535;
	ld.global.u64 	%rd31, [%rd8+8];
	add.s64 	%rd32, %rd30, %rd31;
	shl.b64 	%rd33, %rd32, 3;
	add.s64 	%rd34, %rd2, %rd33;
	ld.global.f64 	%fd35, [%rd34];
	shl.b64 	%rd35, %rd28, 3;
	add.s64 	%rd36, %rd2, %rd35;
	ld.global.f64 	%fd36, [%rd36];
	sub.f64 	%fd37, %fd35, %fd36;
	ld.global.f64 	%fd38, [%rd34+8];
	ld.global.f64 	%fd39, [%rd36+8];
	sub.f64 	%fd40, %fd38, %fd39;
	mul.f64 	%fd41, %fd40, %fd40;
	fma.rn.f64 	%fd42, %fd37, %fd37, %fd41;
	ld.global.f64 	%fd43, [%rd34+16];
	ld.global.f64 	%fd44, [%rd36+16];
	sub.f64 	%fd45, %fd43, %fd44;
	fma.rn.f64 	%fd2, %fd45, %fd45, %fd42;
	sqrt.rn.f64 	%fd3, %fd2;
	and.b64  	%rd12, %rd11, 4611686018427387904;
	or.b64  	%rd37, %rd12, %rd3;
	setp.eq.s64 	%p5, %rd37, 0;
	mov.f64 	%fd122, 0d0000000000000000;
	@%p5 bra 	$L__BB0_13;
	shl.b64 	%rd38, %rd9, 3;
	add.s64 	%rd39, %rd10, %rd38;
	ld.global.f64 	%fd4, [%rd39+40];
	setp.gt.s64 	%p6, %rd11, -1;
	@%p6 bra 	$L__BB0_10;
	setp.eq.s64 	%p7, %rd4, 0;
	@%p7 bra 	$L__BB0_9;
	ld.global.f64 	%fd46, [%rd1+16];
	mul.f64 	%fd47, %fd4, %fd46;
	div.rn.f64 	%fd48, %fd47, %fd2;
	add.f64 	%fd122, %fd48, 0d0000000000000000;
	bra.uni 	$L__BB0_13;
$L__BB0_9:
	ld.global.f64 	%fd49, [%rd1+16];
	mul.f64 	%fd50, %fd4, %fd49;
	div.rn.f64 	%fd51, %fd50, %fd3;
	add.f64 	%fd122, %fd51, 0d0000000000000000;
	bra.uni 	$L__BB0_13;
$L__BB0_10:
	setp.eq.s64 	%p8, %rd4, 0;
	@%p8 bra 	$L__BB0_12;
	ld.global.f64 	%fd52, [%rd1+8];
	mul.f64 	%fd53, %fd4, %fd52;
	div.rn.f64 	%fd54, %fd53, %fd2;
	add.f64 	%fd122, %fd54, 0d0000000000000000;
	bra.uni 	$L__BB0_13;
$L__BB0_12:
	ld.global.f64 	%fd55, [%rd1+8];
	mul.f64 	%fd56, %fd4, %fd55;
	div.rn.f64 	%fd57, %fd56, %fd3;
	add.f64 	%fd122, %fd57, 0d0000000000000000;
$L__BB0_13:
	or.b64  	%rd41, %rd12, %rd5;
	setp.eq.s64 	%p9, %rd41, 0;
	@%p9 bra 	$L__BB0_15;
	shl.b64 	%rd42, %rd9, 4;
	add.s64 	%rd43, %rd10, %rd42;
	ld.global.f64 	%fd58, [%rd43+40];
	shl.b64 	%rd44, %rd9, 3;
	add.s64 	%rd45, %rd43, %rd44;
	ld.global.f64 	%fd59, [%rd45+40];
	mul.f64 	%fd60, %fd2, %fd2;
	mul.f64 	%fd61, %fd2, %fd60;
	mul.f64 	%fd62, %fd61, %fd61;
	div.rn.f64 	%fd63, %fd58, %fd62;
	div.rn.f64 	%fd64, %fd59, %fd61;
	sub.f64 	%fd65, %fd63, %fd64;
	add.f64 	%fd122, %fd122, %fd65;
$L__BB0_15:
	setp.eq.s64 	%p10, %rd12, 0;
	setp.eq.s64 	%p11, %rd6, 0;
	or.pred  	%p12, %p11, %p10;
	setp.geu.f64 	%p13, %fd2, 0d4054400000000000;
	or.pred  	%p14, %p12, %p13;
	@%p14 bra 	$L__BB0_23;
	shl.b64 	%rd46, %rd9, 3;
	mul.lo.s64 	%rd47, %rd9, 24;
	add.s64 	%rd48, %rd46, %rd47;
	add.s64 	%rd49, %rd10, %rd48;
	ld.global.f64 	%fd66, [%rd49+40];
	shl.b64 	%rd50, %rd9, 4;
	add.s64 	%rd51, %rd50, %rd47;
	add.s64 	%rd52, %rd10, %rd51;
	ld.global.f64 	%fd67, [%rd52+40];
	add.s64 	%rd53, %rd52, %rd46;
	ld.global.f64 	%fd12, [%rd53+40];
	add.s64 	%rd54, %rd49, %rd47;
	ld.global.f64 	%fd68, [%rd54+40];
	add.s64 	%rd55, %rd54, %rd46;
	ld.global.f64 	%fd69, [%rd55+40];
	add.s64 	%rd56, %rd53, %rd47;
	ld.global.f64 	%fd13, [%rd56+40];
	sub.f64 	%fd70, %fd3, %fd66;
	div.rn.f64 	%fd71, %fd70, %fd67;
	sub.f64 	%fd72, %fd3, %fd68;
	div.rn.f64 	%fd14, %fd72, %fd69;
	neg.f64 	%fd73, %fd71;
	mul.f64 	%fd15, %fd71, %fd73;
	fma.rn.f64 	%fd74, %fd15, 0d3FF71547652B82FE, 0d4338000000000000;
	{
	.reg .b32 %temp; 
	mov.b64 	{%r10, %temp}, %fd74;
	}
	mov.f64 	%fd75, 0dC338000000000000;
	add.rn.f64 	%fd76, %fd74, %fd75;
	fma.rn.f64 	%fd77, %fd76, 0dBFE62E42FEFA39EF, %fd15;
	fma.rn.f64 	%fd78, %fd76, 0dBC7ABC9E3B39803F, %fd77;
	fma.rn.f64 	%fd79, %fd78, 0d3E5ADE1569CE2BDF, 0d3E928AF3FCA213EA;
	fma.rn.f64 	%fd80, %fd79, %fd78, 0d3EC71DEE62401315;
	fma.rn.f64 	%fd81, %fd80, %fd78, 0d3EFA01997C89EB71;
	fma.rn.f64 	%fd82, %fd81, %fd78, 0d3F2A01A014761F65;
	fma.rn.f64 	%fd83, %fd82, %fd78, 0d3F56C16C1852B7AF;
	fma.rn.f64 	%fd84, %fd83, %fd78, 0d3F81111111122322;
	fma.rn.f64 	%fd85, %fd84, %fd78, 0d3FA55555555502A1;
	fma.rn.f64 	%fd86, %fd85, %fd78, 0d3FC5555555555511;
	fma.rn.f64 	%fd87, %fd86, %fd78, 0d3FE000000000000B;
	fma.rn.f64 	%fd88, %fd87, %fd78, 0d3FF0000000000000;
	fma.rn.f64 	%fd89, %fd88, %fd78, 0d3FF0000000000000;
	{
	.reg .b32 %temp; 
	mov.b64 	{%r11, %temp}, %fd89;
	}
	{
	.reg .b32 %temp; 
	mov.b64 	{%temp, %r12}, %fd89;
	}
	shl.b32 	%r25, %r10, 20;
	add.s32 	%r26, %r25, %r12;
	mov.b64 	%fd124, {%r11, %r26};
	{
	.reg .b32 %temp; 
	mov.b64 	{%temp, %r27}, %fd15;
	}
	mov.b32 	%f3, %r27;
	abs.f32 	%f1, %f3;
	setp.lt.f32 	%p15, %f1, 0f4086232B;
	@%p15 bra 	$L__BB0_19;
	setp.lt.f64 	%p16, %fd15, 0d0000000000000000;
	add.f64 	%fd90, %fd15, 0d7FF0000000000000;
	selp.f64 	%fd124, 0d0000000000000000, %fd90, %p16;
	setp.geu.f32 	%p17, %f1, 0f40874800;
	@%p17 bra 	$L__BB0_19;
	shr.u32 	%r28, %r10, 31;
	add.s32 	%r29, %r10, %r28;
	shr.s32 	%r30, %r29, 1;
	shl.b32 	%r31, %r30, 20;
	add.s32 	%r32, %r12, %r31;
	mov.b64 	%fd91, {%r11, %r32};
	sub.s32 	%r33, %r10, %r30;
	shl.b32 	%r34, %r33, 20;
	add.s32 	%r35, %r34, 1072693248;
	mov.b32 	%r36, 0;
	mov.b64 	%fd92, {%r36, %r35};
	mul.f64 	%fd124, %fd92, %fd91;
$L__BB0_19:
	mul.f64 	%fd20, %fd12, %fd124;
	neg.f64 	%fd93, %fd14;
	mul.f64 	%fd21, %fd14, %fd93;
	fma.rn.f64 	%fd94, %fd21, 0d3FF71547652B82FE, 0d4338000000000000;
	{
	.reg .b32 %temp; 
	mov.b64 	{%r13, %temp}, %fd94;
	}
	mov.f64 	%fd95, 0dC338000000000000;
	add.rn.f64 	%fd96, %fd94, %fd95;
	fma.rn.f64 	%fd97, %fd96, 0dBFE62E42FEFA39EF, %fd21;
	fma.rn.f64 	%fd98, %fd96, 0dBC7ABC9E3B39803F, %fd97;
	fma.rn.f64 	%fd99, %fd98, 0d3E5ADE1569CE2BDF, 0d3E928AF3FCA213EA;
	fma.rn.f64 	%fd100, %fd99, %fd98, 0d3EC71DEE62401315;
	fma.rn.f64 	%fd101, %fd100, %fd98, 0d3EFA01997C89EB71;
	fma.rn.f64 	%fd102, %fd101, %fd98, 0d3F2A01A014761F65;
	fma.rn.f64 	%fd103, %fd102, %fd98, 0d3F56C16C1852B7AF;
	fma.rn.f64 	%fd104, %fd103, %fd98, 0d3F81111111122322;
	fma.rn.f64 	%fd105, %fd104, %fd98, 0d3FA55555555502A1;
	fma.rn.f64 	%fd106, %fd105, %fd98, 0d3FC5555555555511;
	fma.rn.f64 	%fd107, %fd106, %fd98, 0d3FE000000000000B;
	fma.rn.f64 	%fd108, %fd107, %fd98, 0d3FF0000000000000;
	fma.rn.f64 	%fd109, %fd108, %fd98, 0d3FF0000000000000;
	{
	.reg .b32 %temp; 
	mov.b64 	{%r14, %temp}, %fd109;
	}
	{
	.reg .b32 %temp; 
	mov.b64 	{%temp, %r15}, %fd109;
	}
	shl.b32 	%r37, %r13, 20;
	add.s32 	%r38, %r37, %r15;
	mov.b64 	%fd125, {%r14, %r38};
	{
	.reg .b32 %temp; 
	mov.b64 	{%temp, %r39}, %fd21;
	}
	mov.b32 	%f4, %r39;
	abs.f32 	%f2, %f4;
	setp.lt.f32 	%p18, %f2, 0f4086232B;
	@%p18 bra 	$L__BB0_22;
	setp.lt.f64 	%p19, %fd21, 0d0000000000000000;
	add.f64 	%fd110, %fd21, 0d7FF0000000000000;
	selp.f64 	%fd125, 0d0000000000000000, %fd110, %p19;
	setp.geu.f32 	%p20, %f2, 0f40874800;
	@%p20 bra 	$L__BB0_22;
	shr.u32 	%r40, %r13, 31;
	add.s32 	%r41, %r13, %r40;
	shr.s32 	%r42, %r41, 1;
	shl.b32 	%r43, %r42, 20;
	add.s32 	%r44, %r15, %r43;
	mov.b64 	%fd111, {%r14, %r44};
	sub.s32 	%r45, %r13, %r42;
	shl.b32 	%r46, %r45, 20;
	add.s32 	%r47, %r46, 1072693248;
	mov.b32 	%r48, 0;
	mov.b64 	%fd112, {%r48, %r47};
	mul.f64 	%fd125, %fd112, %fd111;
$L__BB0_22:
	fma.rn.f64 	%fd113, %fd13, %fd125, %fd20;
	div.rn.f64 	%fd114, %fd113, %fd2;
	sub.f64 	%fd122, %fd122, %fd114;
$L__BB0_23:
	setp.ne.s32 	%p21, %r7, 0;
	@%p21 bra 	$L__BB0_25;
	ld.global.f64 	%fd115, [%rd8+32];
	add.f64 	%fd122, %fd122, %fd115;
$L__BB0_25:
	ld.global.f64 	%fd116, [%rd8+24];
	fma.rn.f64 	%fd128, %fd122, %fd116, %fd128;
	mov.u32 	%r49, %ntid.x;
	add.s32 	%r57, %r57, %r49;
	setp.lt.u32 	%p22, %r61, %r21;
	@%p22 bra 	$L__BB0_2;
$L__BB0_26:
	shl.b32 	%r50, %r1, 3;
	mov.u32 	%r51, scratch;
	add.s32 	%r17, %r51, %r50;
	st.shared.f64 	[%r17], %fd128;
	bar.sync 	0;
	mov.u32 	%r18, %ntid.x;
	setp.lt.u32 	%p23, %r18, 2;
	@%p23 bra 	$L__BB0_31;
	mov.b32 	%r62, 1;
$L__BB0_28:
	shl.b32 	%r20, %r62, 1;
	add.s32 	%r53, %r20, -1;
	and.b32  	%r54, %r53, %r1;
	setp.ne.s32 	%p24, %r54, 0;
	@%p24 bra 	$L__BB0_30;
	shl.b32 	%r55, %r62, 3;
	add.s32 	%r56, %r17, %r55;
	ld.shared.f64 	%fd117, [%r56];
	ld.shared.f64 	%fd118, [%r17];
	add.f64 	%fd119, %fd117, %fd118;
	st.shared.f64 	[%r17], %fd119;
$L__BB0_30:
	bar.sync 	0;
	setp.lt.u32 	%p25, %r20, %r18;
	mov.u32 	%r62, %r20;
	@%p25 bra 	$L__BB0_28;
$L__BB0_31:
	setp.ne.s32 	%p26, %r1, 0;
	@%p26 bra 	$L__BB0_33;
	ld.param.u64 	%rd58, [calc_param_4];
	ld.shared.f64 	%fd120, [scratch];
	cvta.to.global.u64 	%rd57, %rd58;
	st.global.f64 	[%rd57], %fd120;
$L__BB0_33:
	ret;

}


// ===== COMPILED SASS (sm_100) =====

	.target	sm_100

	.elftype	@"ET_EXEC"


//--------------------- .note.nv.tkinfo           --------------------------
	.section	.note.nv.tkinfo,"",@"SHT_NOTE"
	.sectionflags	@"SHF_NOTE_NV_TKINFO"
	.tkinfo
        /*0018*/ 	.word	0x00000002
        /*0030*/ 	.string	""
        /*0030*/ 	.string	"ptxas"
        /*0030*/ 	.string	"Cuda compilation tools, release 13.0, V13.0.88"
        /*0030*/ 	.string	"Build cuda_13.0.r13.0/compiler.36424714_0"
        /*0030*/ 	.string	"-arch sm_100 -m 64 "



//--------------------- .note.nv.cuinfo           --------------------------
	.section	.note.nv.cuinfo,"",@"SHT_NOTE"
	.sectionflags	@"SHF_NOTE_NV_CUINFO"
        /*0018*/ 	.short	0x0002
        /*001a*/ 	.short	0x0064
        /*001c*/ 	.short	0x0082
	.zero		2


//--------------------- .nv.info                  --------------------------
	.section	.nv.info,"",@"SHT_CUDA_INFO"
	.align	4


	//----- nvinfo : EIATTR_REGCOUNT
	.align		4
        /*0000*/ 	.byte	0x04, 0x2f
        /*0002*/ 	.short	(.L_1 - .L_0)
	.align		4
.L_0:
        /*0004*/ 	.word	index@(calc)
        /*0008*/ 	.word	0x00000035


	//----- nvinfo : EIATTR_FRAME_SIZE
	.align		4
.L_1:
        /*000c*/ 	.byte	0x04, 0x11
        /*000e*/ 	.short	(.L_3 - .L_2)
	.align		4
.L_2:
        /*0010*/ 	.word	index@($__internal_1_$__cuda_sm20_dsqrt_rn_f64_mediumpath_v1)
        /*0014*/ 	.word	0x00000000


	//----- nvinfo : EIATTR_FRAME_SIZE
	.align		4
.L_3:
        /*0018*/ 	.byte	0x04, 0x11
        /*001a*/ 	.short	(.L_5 - .L_4)
	.align		4
.L_4:
        /*001c*/ 	.word	index@($__internal_0_$__cuda_sm20_div_rn_f64_full)
        /*0020*/ 	.word	0x00000000


	//----- nvinfo : EIATTR_FRAME_SIZE
	.align		4
.L_5:
        /*0024*/ 	.byte	0x04, 0x11
        /*0026*/ 	.short	(.L_7 - .L_6)
	.align		4
.L_6:
        /*0028*/ 	.word	index@(calc)
        /*002c*/ 	.word	0x00000000


	//----- nvinfo : EIATTR_MIN_STACK_SIZE
	.align		4
.L_7:
        /*0030*/ 	.byte	0x04, 0x12
        /*0032*/ 	.short	(.L_9 - .L_8)
	.align		4
.L_8:
        /*0034*/ 	.word	index@(calc)
        /*0038*/ 	.word	0x00000000
.L_9:


//--------------------- .nv.compat                --------------------------
	.section	.nv.compat,"",@"SHT_CUDA_COMPAT_INFO"
	.align	4
        /*0000*/ 	.byte	0x02, 0x09, 0x00, 0x00, 0x02, 0x02, 0x01, 0x00, 0x02, 0x05, 0x05, 0x00, 0x03, 0x07, 0x01, 0x01
        /*0010*/ 	.byte	0x02, 0x03, 0x00, 0x00, 0x02, 0x06, 0x01, 0x00, 0x04, 0x0b, 0x08, 0x00, 0x01, 0x00, 0x00, 0x00
        /*0020*/ 	.byte	0x00, 0x00, 0x00, 0x00


//--------------------- .nv.info.calc             --------------------------
	.section	.nv.info.calc,"",@"SHT_CUDA_INFO"
	.sectionflags	@""
	.align	4


	//----- nvinfo : EIATTR_CUDA_API_VERSION
	.align		4
        /*0000*/ 	.byte	0x04, 0x37
        /*0002*/ 	.short	(.L_11 - .L_10)
.L_10:
        /*0004*/ 	.word	0x00000082


	//----- nvinfo : EIATTR_KPARAM_INFO
	.align		4
.L_11:
        /*0008*/ 	.byte	0x04, 0x17
        /*000a*/ 	.short	(.L_13 - .L_12)
.L_12:
        /*000c*/ 	.word	0x00000000
        /*0010*/ 	.short	0x0004
        /*0012*/ 	.short	0x0020
        /*0014*/ 	.byte	0x00, 0xf5, 0x21, 0x00


	//----- nvinfo : EIATTR_KPARAM_INFO
	.align		4
.L_13:
        /*0018*/ 	.byte	0x04, 0x17
        /*001a*/ 	.short	(.L_15 - .L_14)
.L_14:
        /*001c*/ 	.word	0x00000000
        /*0020*/ 	.short	0x0003
        /*0022*/ 	.short	0x0018
        /*0024*/ 	.byte	0x00, 0xf5, 0x21, 0x00


	//----- nvinfo : EIATTR_KPARAM_INFO
	.align		4
.L_15:
        /*0028*/ 	.byte	0x04, 0x17
        /*002a*/ 	.short	(.L_17 - .L_16)
.L_16:
        /*002c*/ 	.word	0x00000000
        /*0030*/ 	.short	0x0002
        /*0032*/ 	.short	0x0010
        /*0034*/ 	.byte	0x00, 0xf0, 0x11, 0x00


	//----- nvinfo : EIATTR_KPARAM_INFO
	.align		4
.L_17:
        /*0038*/ 	.byte	0x04, 0x17
        /*003a*/ 	.short	(.L_19 - .L_18)
.L_18:
        /*003c*/ 	.word	0x00000000
        /*0040*/ 	.short	0x0001
        /*0042*/ 	.short	0x0008
        /*0044*/ 	.byte	0x00, 0xf5, 0x21, 0x00


	//----- nvinfo : EIATTR_KPARAM_INFO
	.align		4
.L_19:
        /*0048*/ 	.byte	0x04, 0x17
        /*004a*/ 	.short	(.L_21 - .L_20)
.L_20:
        /*004c*/ 	.word	0x00000000
        /*0050*/ 	.short	0x0000
        /*0052*/ 	.short	0x0000
        /*0054*/ 	.byte	0x00, 0xf5, 0x21, 0x00


	//----- nvinfo : EIATTR_SPARSE_MMA_MASK
	.align		4
.L_21:
        /*0058*/ 	.byte	0x03, 0x50
        /*005a*/ 	.short	0x0000


	//----- nvinfo : EIATTR_MAXREG_COUNT
	.align		4
        /*005c*/ 	.byte	0x03, 0x1b
        /*005e*/ 	.short	0x00ff


	//----- nvinfo : EIATTR_NUM_BARRIERS
	.align		4
        /*0060*/ 	.byte	0x02, 0x4c
        /*0062*/ 	.byte	0x01
	.zero		1


	//----- nvinfo : EIATTR_MERCURY_ISA_VERSION
	.align		4
        /*0064*/ 	.byte	0x03, 0x5f
        /*0066*/ 	.short	0x0101


	//----- nvinfo : EIATTR_VRC_CTA_INIT_COUNT
	.align		4
        /*0068*/ 	.byte	0x02, 0x4a
	.zero		1
	.zero		1


	//----- nvinfo : EIATTR_EXIT_INSTR_OFFSETS
	.align		4
        /*006c*/ 	.byte	0x04, 0x1c
        /*006e*/ 	.short	(.L_23 - .L_22)


	//   ....[0]....
.L_22:
        /*0070*/ 	.word	0x00002040


	//   ....[1]....
        /*0074*/ 	.word	0x000020b0


	//----- nvinfo : EIATTR_CRS_STACK_SIZE
	.align		4
.L_23:
        /*0078*/ 	.byte	0x04, 0x1e
        /*007a*/ 	.short	(.L_25 - .L_24)
.L_24:
        /*007c*/ 	.word	0x00000000


	//----- nvinfo : EIATTR_CBANK_PARAM_SIZE
	.align		4
.L_25:
        /*0080*/ 	.byte	0x03, 0x19
        /*0082*/ 	.short	0x0028


	//----- nvinfo : EIATTR_PARAM_CBANK
	.align		4
        /*0084*/ 	.byte	0x04, 0x0a
        /*0086*/ 	.short	(.L_27 - .L_26)
	.align		4
.L_26:
        /*0088*/ 	.word	index@(.nv.constant0.calc)
        /*008c*/ 	.short	0x0380
        /*008e*/ 	.short	0x0028


	//----- nvinfo : EIATTR_SW_WAR
	.align		4
.L_27:
        /*0090*/ 	.byte	0x04, 0x36
        /*0092*/ 	.short	(.L_29 - .L_28)
.L_28:
        /*0094*/ 	.word	0x00000008
.L_29:


//--------------------- .nv.callgraph             --------------------------
	.section	.nv.callgraph,"",@"SHT_CUDA_CALLGRAPH"
	.align	4
	.sectionentsize	8
	.align		4
        /*0000*/ 	.word	0x00000000
	.align		4
        /*0004*/ 	.word	0xffffffff
	.align		4
        /*0008*/ 	.word	0x00000000
	.align		4
        /*000c*/ 	.word	0xfffffffe
	.align		4
        /*0010*/ 	.word	0x00000000
	.align		4
        /*0014*/ 	.word	0xfffffffd
	.align		4
        /*0018*/ 	.word	0x00000000
	.align		4
        /*001c*/ 	.word	0xfffffffc


//--------------------- .text.calc                --------------------------
	.section	.text.calc,"ax",@progbits
	.align	128
        .global         calc
        .type           calc,@function
        .size           calc,(.L_x_52 - calc)
        .other          calc,@"STO_CUDA_ENTRY STV_DEFAULT"
calc:
.text.calc:
[----:B------:R-:W-:Y:S01]  /*0000*/  LDC R1, c[0x0][0x37c] ;  /* 0x0000df00ff017b82 */ /* 0x000fe20000000800 */
[----:B------:R-:W0:Y:S01]  /*0010*/  LDCU UR4, c[0x0][0x390] ;  /* 0x00007200ff0477ac */ /* 0x000e220008000800 */
[----:B------:R-:W1:Y:S01]  /*0020*/  S2R R9, SR_TID.X ;  /* 0x0000000000097919 */ /* 0x000e620000002100 */
[----:B------:R-:W-:Y:S01]  /*0030*/  CS2R R36, SRZ ;  /* 0x0000000000247805 */ /* 0x000fe2000001ff00 */
[----:B------:R-:W2:Y:S01]  /*0040*/  LDCU.64 UR6, c[0x0][0x358] ;  /* 0x00006b00ff0677ac */ /* 0x000ea20008000a00 */
[----:B0-----:R-:W-:-:S09]  /*0050*/  UISETP.NE.AND UP0, UPT, UR4, URZ, UPT ;  /* 0x000000ff0400728c */ /* 0x001fd2000bf05270 */
[----:B--2---:R-:W-:Y:S05]  /*0060*/  BRA.U !UP0, `(.L_x_0) ;  /* 0x0000001d08947547 */ /* 0x004fea000b800000 */
[----:B------:R-:W0:Y:S01]  /*0070*/  LDC.64 R10, c[0x0][0x388] ;  /* 0x0000e200ff0a7b82 */ /* 0x000e220000000a00 */
[----:B------:R-:W2:Y:S01]  /*0080*/  LDCU UR5, c[0x0][0x390] ;  /* 0x00007200ff0577ac */ /* 0x000ea20008000800 */
[----:B------:R-:W3:Y:S01]  /*0090*/  LDCU.64 UR8, c[0x0][0x388] ;  /* 0x00007100ff0877ac */ /* 0x000ee20008000a00 */
[----:B------:R-:W4:Y:S01]  /*00a0*/  LDCU.64 UR10, c[0x0][0x380] ;  /* 0x00007000ff0a77ac */ /* 0x000f220008000a00 */
[----:B0-----:R-:W5:Y:S01]  /*00b0*/  LDG.E R10, desc[UR6][R10.64] ;  /* 0x000000060a0a7981 */ /* 0x001f62000c1e1900 */
[----:B------:R-:W-:Y:S01]  /*00c0*/  BSSY.RECONVERGENT B1, `(.L_x_0) ;  /* 0x00001df000017945 */ /* 0x000fe20003800200 */
[----:B------:R-:W-:Y:S01]  /*00d0*/  IMAD.MOV.U32 R8, RZ, RZ, RZ ;  /* 0x000000ffff087224 */ /* 0x000fe200078e00ff */
[----:B------:R-:W-:Y:S01]  /*00e0*/  CS2R R36, SRZ ;  /* 0x0000000000247805 */ /* 0x000fe2000001ff00 */
[----:B------:R-:W-:Y:S01]  /*00f0*/  IMAD.MOV.U32 R7, RZ, RZ, RZ ;  /* 0x000000ffff077224 */ /* 0x000fe200078e00ff */
[C---:B-----5:R-:W-:Y:S02]  /*0100*/  LOP3.LUT R6, R10.reuse, 0x8, RZ, 0xc0, !PT ;  /* 0x000000080a067812 */ /* 0x060fe400078ec0ff */
[----:B------:R-:W-:-:S02]  /*0110*/  LOP3.LUT R5, R10, 0x2, RZ, 0xc0, !PT ;  /* 0x000000020a057812 */ /* 0x000fc400078ec0ff */
[----:B--234-:R-:W-:-:S07]  /*0120*/  LOP3.LUT R4, R10, 0x4, RZ, 0xc0, !PT ;  /* 0x000000040a047812 */ /* 0x01cfce00078ec0ff */
.L_x_38:
[----:B------:R-:W0:Y:S08]  /*0130*/  LDC.64 R2, c[0x0][0x398] ;  /* 0x0000e600ff027b82 */ /* 0x000e300000000a00 */
[----:B------:R-:W2:Y:S01]  /*0140*/  LDC.64 R12, c[0x0][0x388] ;  /* 0x0000e200ff0c7b82 */ /* 0x000ea20000000a00 */
[----:B0-----:R-:W-:-:S06]  /*0150*/  IMAD.WIDE.U32 R2, R7, 0x4, R2 ;  /* 0x0000000407027825 */ /* 0x001fcc00078e0002 */
[----:B------:R-:W2:Y:S02]  /*0160*/  LDG.E R3, desc[UR6][R2.64] ;  /* 0x0000000602037981 */ /* 0x000ea4000c1e1900 */
[----:B--2---:R-:W-:-:S06]  /*0170*/  IMAD.WIDE.U32 R12, R3, 0x8, R12 ;  /* 0x00000008030c7825 */ /* 0x004fcc00078e000c */
[----:B------:R-:W2:Y:S02]  /*0180*/  LDG.E.64 R12, desc[UR6][R12.64+0x18] ;  /* 0x000018060c0c7981 */ /* 0x000ea4000c1e1b00 */
[----:B--2---:R-:W-:-:S04]  /*0190*/  IADD3 R34, P0, PT, R12, UR8, RZ ;  /* 0x000000080c227c10 */ /* 0x004fc8000ff1e0ff */
[----:B------:R-:W-:-:S05]  /*01a0*/  IADD3.X R35, PT, PT, R13, UR9, RZ, P0, !PT ;  /* 0x000000090d237c10 */ /* 0x000fca00087fe4ff */
[----:B------:R-:W2:Y:S01]  /*01b0*/  LDG.E.64 R24, desc[UR6][R34.64] ;  /* 0x0000000622187981 */ /* 0x000ea2000c1e1b00 */
[----:B-1----:R-:W-:Y:S01]  /*01c0*/  IMAD.IADD R0, R9, 0x1, -R8 ;  /* 0x0000000109007824 */ /* 0x002fe200078e0a08 */
[----:B------:R-:W-:Y:S04]  /*01d0*/  BSSY.RELIABLE B0, `(.L_x_1) ;  /* 0x00001cc000007945 */ /* 0x000fe80003800100 */
[----:B------:R-:W-:Y:S02]  /*01e0*/  SHF.R.S32.HI R11, RZ, 0x1f, R0 ;  /* 0x0000001fff0b7819 */ /* 0x000fe40000011400 */
[----:B--2---:R-:W-:-:S04]  /*01f0*/  ISETP.GT.U32.AND P0, PT, R24, R0, PT ;  /* 0x000000001800720c */ /* 0x004fc80003f04070 */
[----:B------:R-:W-:-:S13]  /*0200*/  ISETP.GT.U32.AND.EX P0, PT, R25, R11, PT, P0 ;  /* 0x0000000b1900720c */ /* 0x000fda0003f04100 */
[----:B------:R-:W-:Y:S05]  /*0210*/  @P0 BRA `(.L_x_2) ;  /* 0x0000000000180947 */ /* 0x000fea0003800000 */
[----:B------:R-:W-:Y:S02]  /*0220*/  VIADD R7, R7, 0x1 ;  /* 0x0000000107077836 */ /* 0x000fe40000000000 */
[----:B------:R-:W-:-:S03]  /*0230*/  IMAD.IADD R8, R8, 0x1, R24 ;  /* 0x0000000108087824 */ /* 0x000fc600078e0218 */
[----:B------:R-:W-:-:S13]  /*0240*/  ISETP.GE.U32.AND P0, PT, R7, UR5, PT ;  /* 0x0000000507007c0c */ /* 0x000fda000bf06070 */
[----:B------:R-:W-:Y:S05]  /*0250*/  @P0 BREAK.RELIABLE B0 ;  /* 0x0000000000000942 */ /* 0x000fea0003800100 */
[----:B------:R-:W-:Y:S05]  /*0260*/  @!P0 BRA `(.L_x_3) ;  /* 0x0000001c00088947 */ /* 0x000fea0003800000 */
[----:B------:R-:W-:Y:S05]  /*0270*/  BRA `(.L_x_4) ;  /* 0x0000001c000c7947 */ /* 0x000fea0003800000 */
.L_x_2:
[----:B------:R-:W-:-:S13]  /*0280*/  ISETP.GE.AND P0, PT, R0, RZ, PT ;  /* 0x000000ff0000720c */ /* 0x000fda0003f06270 */
[----:B------:R-:W-:Y:S05]  /*0290*/  @!P0 BREAK.RELIABLE B0 ;  /* 0x0000000000008942 */ /* 0x000fea0003800100 */
[----:B------:R-:W-:Y:S05]  /*02a0*/  @!P0 BRA `(.L_x_4) ;  /* 0x0000001c00008947 */ /* 0x000fea0003800000 */
[----:B------:R-:W-:Y:S01]  /*02b0*/  IMAD.WIDE.U32 R22, R0, 0x8, R34 ;  /* 0x0000000800167825 */ /* 0x000fe200078e0022 */
[----:B------:R-:W2:Y:S04]  /*02c0*/  LDG.E.64 R2, desc[UR6][R34.64+0x10] ;  /* 0x0000100622027981 */ /* 0x000ea8000c1e1b00 */
[----:B------:R-:W3:Y:S04]  /*02d0*/  LDG.E.64 R18, desc[UR6][R22.64+0x28] ;  /* 0x0000280616127981 */ /* 0x000ee8000c1e1b00 */
[----:B------:R-:W4:Y:S01]  /*02e0*/  LDG.E.64 R12, desc[UR6][R34.64+0x8] ;  /* 0x00000806220c7981 */ /* 0x000f22000c1e1b00 */
[----:B---3--:R-:W-:-:S02]  /*02f0*/  SHF.R.U64 R11, R18, 0x10, R19 ;  /* 0x00000010120b7819 */ /* 0x008fc40000001213 */
[----:B------:R-:W-:Y:S02]  /*0300*/  LOP3.LUT R15, R18, 0xffff, RZ, 0xc0, !PT ;  /* 0x0000ffff120f7812 */ /* 0x000fe400078ec0ff */
[----:B------:R-:W-:Y:S02]  /*0310*/  LOP3.LUT R11, R11, 0xffff, RZ, 0xc0, !PT ;  /* 0x0000ffff0b0b7812 */ /* 0x000fe400078ec0ff */
[----:B--2---:R-:W-:Y:S02]  /*0320*/  IADD3 R15, P0, PT, R2, R15, RZ ;  /* 0x0000000f020f7210 */ /* 0x004fe40007f1e0ff */
[----:B----4-:R-:W-:Y:S02]  /*0330*/  IADD3 R11, P1, PT, R12, R11, RZ ;  /* 0x0000000b0c0b7210 */ /* 0x010fe40007f3e0ff */
[----:B------:R-:W-:Y:S01]  /*0340*/  LEA R14, P2, R15, UR10, 0x3 ;  /* 0x0000000a0f0e7c11 */ /* 0x000fe2000f8418ff */
[----:B------:R-:W-:Y:S01]  /*0350*/  IMAD.X R16, RZ, RZ, R3, P0 ;  /* 0x000000ffff107224 */ /* 0x000fe200000e0603 */
[----:B------:R-:W-:Y:S01]  /*0360*/  LEA R2, P0, R11, UR10, 0x3 ;  /* 0x0000000a0b027c11 */ /* 0x000fe2000f8018ff */
[----:B------:R-:W-:-:S03]  /*0370*/  IMAD.X R12, RZ, RZ, R13, P1 ;  /* 0x000000ffff0c7224 */ /* 0x000fc600008e060d */
[----:B------:R-:W-:Y:S02]  /*0380*/  LEA.HI.X R15, R15, UR11, R16, 0x3, P2 ;  /* 0x0000000b0f0f7c11 */ /* 0x000fe400090f1c10 */
[----:B------:R-:W-:-:S03]  /*0390*/  LEA.HI.X R3, R11, UR11, R12, 0x3, P0 ;  /* 0x0000000b0b037c11 */ /* 0x000fc600080f1c0c */
[----:B------:R-:W2:Y:S04]  /*03a0*/  LDG.E.64 R26, desc[UR6][R14.64+0x8] ;  /* 0x000008060e1a7981 */ /* 0x000ea8000c1e1b00 */
[----:B------:R-:W2:Y:S04]  /*03b0*/  LDG.E.64 R20, desc[UR6][R2.64+0x8] ;  /* 0x0000080602147981 */ /* 0x000ea8000c1e1b00 */
[----:B------:R-:W3:Y:S04]  /*03c0*/  LDG.E.64 R16, desc[UR6][R14.64] ;  /* 0x000000060e107981 */ /* 0x000ee8000c1e1b00 */
[----:B------:R-:W3:Y:S04]  /*03d0*/  LDG.E.64 R12, desc[UR6][R2.64] ;  /* 0x00000006020c7981 */ /* 0x000ee8000c1e1b00 */
[----:B------:R-:W4:Y:S04]  /*03e0*/  LDG.E.64 R30, desc[UR6][R14.64+0x10] ;  /* 0x000010060e1e7981 */ /* 0x000f28000c1e1b00 */
[----:B------:R0:W4:Y:S02]  /*03f0*/  LDG.E.64 R28, desc[UR6][R2.64+0x10] ;  /* 0x00001006021c7981 */ /* 0x000124000c1e1b00 */
[----:B0-----:R-:W-:-:S02]  /*0400*/  IMAD.MOV.U32 R2, RZ, RZ, 0x0 ;  /* 0x00000000ff027424 */ /* 0x001fc400078e00ff */
[----:B------:R-:W-:Y:S01]  /*0410*/  IMAD.MOV.U32 R3, RZ, RZ, 0x3fd80000 ;  /* 0x3fd80000ff037424 */ /* 0x000fe200078e00ff */
[----:B------:R-:W-:Y:S01]  /*0420*/  BSSY.RECONVERGENT B2, `(.L_x_5) ;  /* 0x0000017000027945 */ /* 0x000fe20003800200 */
[----:B--2---:R-:W-:Y:S02]  /*0430*/  DADD R20, R20, -R26 ;  /* 0x0000000014147229 */ /* 0x004fe4000000081a */
[----:B---3--:R-:W-:-:S06]  /*0440*/  DADD R12, R12, -R16 ;  /* 0x000000000c0c7229 */ /* 0x008fcc0000000810 */
[----:B------:R-:W-:Y:S02]  /*0450*/  DMUL R20, R20, R20 ;  /* 0x0000001414147228 */ /* 0x000fe40000000000 */
[----:B----4-:R-:W-:-:S06]  /*0460*/  DADD R28, R28, -R30 ;  /* 0x000000001c1c7229 */ /* 0x010fcc000000081e */
[----:B------:R-:W-:-:S08]  /*0470*/  DFMA R20, R12, R12, R20 ;  /* 0x0000000c0c14722b */ /* 0x000fd00000000014 */
[----:B------:R-:W-:-:S06]  /*0480*/  DFMA R32, R28, R28, R20 ;  /* 0x0000001c1c20722b */ /* 0x000fcc0000000014 */
[----:B------:R-:W0:Y:S04]  /*0490*/  MUFU.RSQ64H R13, R33 ;  /* 0x00000021000d7308 */ /* 0x000e280000001c00 */
[----:B------:R-:W-:-:S06]  /*04a0*/  VIADD R12, R33, 0xfcb00000 ;  /* 0xfcb00000210c7836 */ /* 0x000fcc0000000000 */
[----:B0-----:R-:W-:-:S08]  /*04b0*/  DMUL R16, R12, R12 ;  /* 0x0000000c0c107228 */ /* 0x001fd00000000000 */
[----:B------:R-:W-:-:S08]  /*04c0*/  DFMA R16, R32, -R16, 1 ;  /* 0x3ff000002010742b */ /* 0x000fd00000000810 */
[----:B------:R-:W-:Y:S02]  /*04d0*/  DFMA R2, R16, R2, 0.5 ;  /* 0x3fe000001002742b */ /* 0x000fe40000000002 */
[----:B------:R-:W-:-:S08]  /*04e0*/  DMUL R16, R12, R16 ;  /* 0x000000100c107228 */ /* 0x000fd00000000000 */
[----:B------:R-:W-:Y:S01]  /*04f0*/  DFMA R16, R2, R16, R12 ;  /* 0x000000100210722b */ /* 0x000fe2000000000c */
[----:B------:R-:W-:-:S07]  /*0500*/  ISETP.GE.U32.AND P0, PT, R12, 0x7ca00000, PT ;  /* 0x7ca000000c00780c */ /* 0x000fce0003f06070 */
[----:B------:R-:W-:Y:S02]  /*0510*/  DMUL R20, R32, R16 ;  /* 0x0000001020147228 */ /* 0x000fe40000000000 */
[----:B------:R-:W-:Y:S01]  /*0520*/  VIADD R15, R17, 0xfff00000 ;  /* 0xfff00000110f7836 */ /* 0x000fe20000000000 */
[----:B------:R-:W-:-:S05]  /*0530*/  MOV R14, R16 ;  /* 0x00000010000e7202 */ /* 0x000fca0000000f00 */
[----:B------:R-:W-:-:S08]  /*0540*/  DFMA R26, R20, -R20, R32 ;  /* 0x80000014141a722b */ /* 0x000fd00000000020 */
[----:B------:R-:W-:Y:S01]  /*0550*/  DFMA R30, R26, R14, R20 ;  /* 0x0000000e1a1e722b */ /* 0x000fe20000000014 */
[----:B------:R-:W-:Y:S10]  /*0560*/  @!P0 BRA `(.L_x_6) ;  /* 0x0000000000088947 */ /* 0x000ff40003800000 */
[----:B------:R-:W-:-:S07]  /*0570*/  MOV R2, 0x590 ;  /* 0x0000059000027802 */ /* 0x000fce0000000f00 */
[----:B------:R-:W-:Y:S05]  /*0580*/  CALL.REL.NOINC `($__internal_1_$__cuda_sm20_dsqrt_rn_f64_mediumpath_v1) ;  /* 0x0000002000347944 */ /* 0x000fea0003c00000 */
.L_x_6:
[----:B------:R-:W-:Y:S05]  /*0590*/  BSYNC.RECONVERGENT B2 ;  /* 0x0000000000027941 */ /* 0x000fea0003800200 */
.L_x_5:
[----:B------:R-:W-:Y:S01]  /*05a0*/  ISETP.NE.U32.AND P0, PT, R6, RZ, PT ;  /* 0x000000ff0600720c */ /* 0x000fe20003f05070 */
[----:B------:R-:W-:Y:S01]  /*05b0*/  BSSY.RECONVERGENT B3, `(.L_x_7) ;  /* 0x0000080000037945 */ /* 0x000fe20003800200 */
[----:B------:R-:W-:Y:S02]  /*05c0*/  LOP3.LUT R50, R19, 0x40000000, RZ, 0xc0, !PT ;  /* 0x4000000013327812 */ /* 0x000fe400078ec0ff */
[----:B------:R-:W-:Y:S02]  /*05d0*/  CS2R R28, SRZ ;  /* 0x00000000001c7805 */ /* 0x000fe4000001ff00 */
[----:B------:R-:W-:-:S13]  /*05e0*/  LOP3.LUT P0, RZ, R50, RZ, RZ, 0xfc, P0 ;  /* 0x000000ff32ff7212 */ /* 0x000fda000000fcff */
[----:B------:R-:W-:Y:S05]  /*05f0*/  @!P0 BRA `(.L_x_8) ;  /* 0x0000000400ec8947 */ /* 0x000fea0003800000 */
[----:B------:R-:W-:-:S04]  /*0600*/  LEA R2, P0, R24, R22, 0x3 ;  /* 0x0000001618027211 */ /* 0x000fc800078018ff */
[----:B------:R-:W-:-:S06]  /*0610*/  LEA.HI.X R3, R24, R23, R25, 0x3, P0 ;  /* 0x0000001718037211 */ /* 0x000fcc00000f1c19 */
[----:B------:R-:W5:Y:S01]  /*0620*/  LDG.E.64 R2, desc[UR6][R2.64+0x28] ;  /* 0x0000280602027981 */ /* 0x000f62000c1e1b00 */
[----:B------:R-:W-:-:S04]  /*0630*/  ISETP.GT.U32.AND P0, PT, R18, -0x1, PT ;  /* 0xffffffff1200780c */ /* 0x000fc80003f04070 */
[----:B------:R-:W-:-:S13]  /*0640*/  ISETP.GT.AND.EX P0, PT, R19, -0x1, PT, P0 ;  /* 0xffffffff1300780c */ /* 0x000fda0003f04300 */
[----:B------:R-:W-:Y:S05]  /*0650*/  @P0 BRA `(.L_x_9) ;  /* 0x0000000000f40947 */ /* 0x000fea0003800000 */
[----:B------:R-:W-:-:S04]  /*0660*/  ISETP.NE.U32.AND P0, PT, R5, RZ, PT ;  /* 0x000000ff0500720c */ /* 0x000fc80003f05070 */
[----:B------:R-:W-:-:S13]  /*0670*/  ISETP.NE.AND.EX P0, PT, RZ, RZ, PT, P0 ;  /* 0x000000ffff00720c */ /* 0x000fda0003f05300 */
[----:B------:R-:W-:Y:S05]  /*0680*/  @!P0 BRA `(.L_x_10) ;  /* 0x0000000000748947 */ /* 0x000fea0003800000 */
[----:B------:R-:W0:Y:S02]  /*0690*/  LDC.64 R18, c[0x0][0x388] ;  /* 0x0000e200ff127b82 */ /* 0x000e240000000a00 */
[----:B0-----:R-:W2:Y:S01]  /*06a0*/  LDG.E.64 R12, desc[UR6][R18.64+0x10] ;  /* 0x00001006120c7981 */ /* 0x001ea2000c1e1b00 */
[----:B------:R-:W0:Y:S01]  /*06b0*/  MUFU.RCP64H R15, R33 ;  /* 0x00000021000f7308 */ /* 0x000e220000001800 */
[----:B------:R-:W-:Y:S01]  /*06c0*/  IMAD.MOV.U32 R14, RZ, RZ, 0x1 ;  /* 0x00000001ff0e7424 */ /* 0x000fe200078e00ff */
[----:B------:R-:W-:Y:S05]  /*06d0*/  BSSY.RECONVERGENT B4, `(.L_x_11) ;  /* 0x0000016000047945 */ /* 0x000fea0003800200 */
[----:B0-----:R-:W-:-:S08]  /*06e0*/  DFMA R16, -R32, R14, 1 ;  /* 0x3ff000002010742b */ /* 0x001fd0000000010e */
[----:B------:R-:W-:-:S08]  /*06f0*/  DFMA R16, R16, R16, R16 ;  /* 0x000000101010722b */ /* 0x000fd00000000010 */
[----:B------:R-:W-:-:S08]  /*0700*/  DFMA R16, R14, R16, R14 ;  /* 0x000000100e10722b */ /* 0x000fd0000000000e */
[----:B------:R-:W-:-:S08]  /*0710*/  DFMA R14, -R32, R16, 1 ;  /* 0x3ff00000200e742b */ /* 0x000fd00000000110 */
[----:B------:R-:W-:Y:S02]  /*0720*/  DFMA R14, R16, R14, R16 ;  /* 0x0000000e100e722b */ /* 0x000fe40000000010 */
[----:B--2--5:R-:W-:-:S08]  /*0730*/  DMUL R12, R2, R12 ;  /* 0x0000000c020c7228 */ /* 0x024fd00000000000 */
[----:B------:R-:W-:Y:S02]  /*0740*/  DMUL R28, R12, R14 ;  /* 0x0000000e0c1c7228 */ /* 0x000fe40000000000 */
[----:B------:R-:W-:-:S06]  /*0750*/  FSETP.GEU.AND P1, PT, |R13|, 6.5827683646048100446e-37, PT ;  /* 0x036000000d00780b */ /* 0x000fcc0003f2e200 */
[----:B------:R-:W-:-:S08]  /*0760*/  DFMA R2, -R32, R28, R12 ;  /* 0x0000001c2002722b */ /* 0x000fd0000000010c */
[----:B------:R-:W-:-:S10]  /*0770*/  DFMA R28, R14, R2, R28 ;  /* 0x000000020e1c722b */ /* 0x000fd4000000001c */
[----:B------:R-:W-:-:S05]  /*0780*/  FFMA R2, RZ, R33, R29 ;  /* 0x00000021ff027223 */ /* 0x000fca000000001d */
[----:B------:R-:W-:-:S13]  /*0790*/  FSETP.GT.AND P0, PT, |R2|, 1.469367938527859385e-39, PT ;  /* 0x001000000200780b */ /* 0x000fda0003f04200 */
[----:B------:R-:W-:Y:S05]  /*07a0*/  @P0 BRA P1, `(.L_x_12) ;  /* 0x0000000000200947 */ /* 0x000fea0000800000 */
[----:B------:R-:W-:Y:S01]  /*07b0*/  IMAD.MOV.U32 R14, RZ, RZ, R12 ;  /* 0x000000ffff0e7224 */ /* 0x000fe200078e000c */
[----:B------:R-:W-:Y:S01]  /*07c0*/  MOV R12, 0x810 ;  /* 0x00000810000c7802 */ /* 0x000fe20000000f00 */
[----:B------:R-:W-:Y:S02]  /*07d0*/  IMAD.MOV.U32 R15, RZ, RZ, R13 ;  /* 0x000000ffff0f7224 */ /* 0x000fe400078e000d */
[----:B------:R-:W-:Y:S02]  /*07e0*/  IMAD.MOV.U32 R16, RZ, RZ, R32 ;  /* 0x000000ffff107224 */ /* 0x000fe400078e0020 */
[----:B------:R-:W-:-:S07]  /*07f0*/  IMAD.MOV.U32 R17, RZ, RZ, R33 ;  /* 0x000000ffff117224 */ /* 0x000fce00078e0021 */
[----:B------:R-:W-:Y:S05]  /*0800*/  CALL.REL.NOINC `($__internal_0_$__cuda_sm20_div_rn_f64_full) ;  /* 0x00000018002c7944 */ /* 0x000fea0003c00000 */
[----:B------:R-:W-:Y:S02]  /*0810*/  IMAD.MOV.U32 R28, RZ, RZ, R40 ;  /* 0x000000ffff1c7224 */ /* 0x000fe400078e0028 */
[----:B------:R-:W-:-:S07]  /*0820*/  IMAD.MOV.U32 R29, RZ, RZ, R41 ;  /* 0x000000ffff1d7224 */ /* 0x000fce00078e0029 */
.L_x_12:
[----:B------:R-:W-:Y:S05]  /*0830*/  BSYNC.RECONVERGENT B4 ;  /* 0x0000000000047941 */ /* 0x000fea0003800200 */
.L_x_11:
[----:B------:R-:W-:Y:S01]  /*0840*/  DADD R28, RZ, R28 ;  /* 0x00000000ff1c7229 */ /* 0x000fe2000000001c */
[----:B------:R-:W-:Y:S10]  /*0850*/  BRA `(.L_x_8) ;  /* 0x0000000400547947 */ /* 0x000ff40003800000 */
.L_x_10:
[----:B------:R-:W0:Y:S02]  /*0860*/  LDC.64 R18, c[0x0][0x388] ;  /* 0x0000e200ff127b82 */ /* 0x000e240000000a00 */
[----:B0-----:R-:W2:Y:S01]  /*0870*/  LDG.E.64 R12, desc[UR6][R18.64+0x10] ;  /* 0x00001006120c7981 */ /* 0x001ea2000c1e1b00 */
[----:B------:R-:W0:Y:S01]  /*0880*/  MUFU.RCP64H R15, R31 ;  /* 0x0000001f000f7308 */ /* 0x000e220000001800 */
[----:B------:R-:W-:Y:S01]  /*0890*/  IMAD.MOV.U32 R14, RZ, RZ, 0x1 ;  /* 0x00000001ff0e7424 */ /* 0x000fe200078e00ff */
[----:B------:R-:W-:Y:S05]  /*08a0*/  BSSY.RECONVERGENT B4, `(.L_x_13) ;  /* 0x0000016000047945 */ /* 0x000fea0003800200 */
[----:B0-----:R-:W-:-:S08]  /*08b0*/  DFMA R16, R14, -R30, 1 ;  /* 0x3ff000000e10742b */ /* 0x001fd0000000081e */
[----:B------:R-:W-:-:S08]  /*08c0*/  DFMA R16, R16, R16, R16 ;  /* 0x000000101010722b */ /* 0x000fd00000000010 */
[----:B------:R-:W-:-:S08]  /*08d0*/  DFMA R16, R14, R16, R14 ;  /* 0x000000100e10722b */ /* 0x000fd0000000000e */
[----:B------:R-:W-:-:S08]  /*08e0*/  DFMA R14, R16, -R30, 1 ;  /* 0x3ff00000100e742b */ /* 0x000fd0000000081e */
[----:B------:R-:W-:Y:S02]  /*08f0*/  DFMA R14, R16, R14, R16 ;  /* 0x0000000e100e722b */ /* 0x000fe40000000010 */
[----:B--2--5:R-:W-:-:S08]  /*0900*/  DMUL R12, R2, R12 ;  /* 0x0000000c020c7228 */ /* 0x024fd00000000000 */
[----:B------:R-:W-:Y:S02]  /*0910*/  DMUL R28, R12, R14 ;  /* 0x0000000e0c1c7228 */ /* 0x000fe40000000000 */
[----:B------:R-:W-:-:S06]  /*0920*/  FSETP.GEU.AND P1, PT, |R13|, 6.5827683646048100446e-37, PT ;  /* 0x036000000d00780b */ /* 0x000fcc0003f2e200 */
[----:B------:R-:W-:-:S08]  /*0930*/  DFMA R2, R28, -R30, R12 ;  /* 0x8000001e1c02722b */ /* 0x000fd0000000000c */
[----:B------:R-:W-:-:S10]  /*0940*/  DFMA R28, R14, R2, R28 ;  /* 0x000000020e1c722b */ /* 0x000fd4000000001c */
[----:B------:R-:W-:-:S05]  /*0950*/  FFMA R2, RZ, R31, R29 ;  /* 0x0000001fff027223 */ /* 0x000fca000000001d */
[----:B------:R-:W-:-:S13]  /*0960*/  FSETP.GT.AND P0, PT, |R2|, 1.469367938527859385e-39, PT ;  /* 0x001000000200780b */ /* 0x000fda0003f04200 */
[----:B------:R-:W-:Y:S05]  /*0970*/  @P0 BRA P1, `(.L_x_14) ;  /* 0x0000000000200947 */ /* 0x000fea0000800000 */
[----:B------:R-:W-:Y:S01]  /*0980*/  IMAD.MOV.U32 R14, RZ, RZ, R12 ;  /* 0x000000ffff0e7224 */ /* 0x000fe200078e000c */
[----:B------:R-:W-:Y:S01]  /*0990*/  MOV R16, R30 ;  /* 0x0000001e00107202 */ /* 0x000fe20000000f00 */
[----:B------:R-:W-:Y:S01]  /*09a0*/  IMAD.MOV.U32 R15, RZ, RZ, R13 ;  /* 0x000000ffff0f7224 */ /* 0x000fe200078e000d */
[----:B------:R-:W-:Y:S01]  /*09b0*/  MOV R12, 0x9e0 ;  /* 0x000009e0000c7802 */ /* 0x000fe20000000f00 */
[----:B------:R-:W-:-:S07]  /*09c0*/  IMAD.MOV.U32 R17, RZ, RZ, R31 ;  /* 0x000000ffff117224 */ /* 0x000fce00078e001f */
[----:B------:R-:W-:Y:S05]  /*09d0*/  CALL.REL.NOINC `($__internal_0_$__cuda_sm20_div_rn_f64_full) ;  /* 0x0000001400b87944 */ /* 0x000fea0003c00000 */
[----:B------:R-:W-:Y:S02]  /*09e0*/  IMAD.MOV.U32 R28, RZ, RZ, R40 ;  /* 0x000000ffff1c7224 */ /* 0x000fe400078e0028 */
[----:B------:R-:W-:-:S07]  /*09f0*/  IMAD.MOV.U32 R29, RZ, RZ, R41 ;  /* 0x000000ffff1d7224 */ /* 0x000fce00078e0029 */
.L_x_14:
[----:B------:R-:W-:Y:S05]  /*0a00*/  BSYNC.RECONVERGENT B4 ;  /* 0x0000000000047941 */ /* 0x000fea0003800200 */
.L_x_13:
[----:B------:R-:W-:Y:S01]  /*0a10*/  DADD R28, RZ, R28 ;  /* 0x00000000ff1c7229 */ /* 0x000fe2000000001c */
[----:B------:R-:W-:Y:S10]  /*0a20*/  BRA `(.L_x_8) ;  /* 0x0000000000e07947 */ /* 0x000ff40003800000 */
.L_x_9:
        /* <DEDUP_REMOVED lines=23> */
[----:B------:R-:W-:-:S07]  /*0ba0*/  IMAD.MOV.U32 R17, RZ, RZ, R33 ;  /* 0x000000ffff117224 */ /* 0x000fce00078e0021 */
[----:B------:R-:W-:Y:S05]  /*0bb0*/  CALL.REL.NOINC `($__internal_0_$__cuda_sm20_div_rn_f64_full) ;  /* 0x0000001400407944 */ /* 0x000fea0003c00000 */
[----:B------:R-:W-:Y:S02]  /*0bc0*/  IMAD.MOV.U32 R28, RZ, RZ, R40 ;  /* 0x000000ffff1c7224 */ /* 0x000fe400078e0028 */
[----:B------:R-:W-:-:S07]  /*0bd0*/  IMAD.MOV.U32 R29, RZ, RZ, R41 ;  /* 0x000000ffff1d7224 */ /* 0x000fce00078e0029 */
.L_x_17:
[----:B------:R-:W-:Y:S05]  /*0be0*/  BSYNC.RECONVERGENT B4 ;  /* 0x0000000000047941 */ /* 0x000fea0003800200 */
.L_x_16:
[----:B------:R-:W-:Y:S01]  /*0bf0*/  DADD R28, RZ, R28 ;  /* 0x00000000ff1c7229 */ /* 0x000fe2000000001c */
[----:B------:R-:W-:Y:S10]  /*0c00*/  BRA `(.L_x_8) ;  /* 0x0000000000687947 */ /* 0x000ff40003800000 */
.L_x_15:
        /* <DEDUP_REMOVED lines=19> */
[----:B------:R-:W-:Y:S02]  /*0d40*/  MOV R17, R31 ;  /* 0x0000001f00117202 */ /* 0x000fe40000000f00 */
[----:B------:R-:W-:-:S07]  /*0d50*/  MOV R12, 0xd70 ;  /* 0x00000d70000c7802 */ /* 0x000fce0000000f00 */
[----:B------:R-:W-:Y:S05]  /*0d60*/  CALL.REL.NOINC `($__internal_0_$__cuda_sm20_div_rn_f64_full) ;  /* 0x0000001000d47944 */ /* 0x000fea0003c00000 */
[----:B------:R-:W-:Y:S02]  /*0d70*/  IMAD.MOV.U32 R28, RZ, RZ, R40 ;  /* 0x000000ffff1c7224 */ /* 0x000fe400078e0028 */
[----:B------:R-:W-:-:S07]  /*0d80*/  IMAD.MOV.U32 R29, RZ, RZ, R41 ;  /* 0x000000ffff1d7224 */ /* 0x000fce00078e0029 */
.L_x_19:
[----:B------:R-:W-:Y:S05]  /*0d90*/  BSYNC.RECONVERGENT B4 ;  /* 0x0000000000047941 */ /* 0x000fea0003800200 */
.L_x_18:
[----:B------:R-:W-:-:S11]  /*0da0*/  DADD R28, RZ, R28 ;  /* 0x00000000ff1c7229 */ /* 0x000fd6000000001c */
.L_x_8:
[----:B------:R-:W-:Y:S05]  /*0db0*/  BSYNC.RECONVERGENT B3 ;  /* 0x0000000000037941 */ /* 0x000fea0003800200 */
.L_x_7:
[----:B------:R-:W-:Y:S01]  /*0dc0*/  ISETP.NE.U32.AND P0, PT, R4, RZ, PT ;  /* 0x000000ff0400720c */ /* 0x000fe20003f05070 */
[----:B------:R-:W-:Y:S03]  /*0dd0*/  BSSY.RECONVERGENT B3, `(.L_x_20) ;  /* 0x000003a000037945 */ /* 0x000fe60003800200 */
[----:B------:R-:W-:-:S13]  /*0de0*/  LOP3.LUT P0, RZ, R50, RZ, RZ, 0xfc, P0 ;  /* 0x000000ff32ff7212 */ /* 0x000fda000000fcff */
[----:B------:R-:W-:Y:S05]  /*0df0*/  @!P0 BRA `(.L_x_21) ;  /* 0x0000000000dc8947 */ /* 0x000fea0003800000 */
[----:B------:R-:W-:-:S04]  /*0e00*/  LEA R26, P0, R24, R22, 0x4 ;  /* 0x00000016181a7211 */ /* 0x000fc800078020ff */
[----:B------:R-:W-:-:S05]  /*0e10*/  LEA.HI.X R27, R24, R23, R25, 0x4, P0 ;  /* 0x00000017181b7211 */ /* 0x000fca00000f2419 */
[----:B------:R-:W2:Y:S01]  /*0e20*/  LDG.E.64 R14, desc[UR6][R26.64+0x28] ;  /* 0x000028061a0e7981 */ /* 0x000ea2000c1e1b00 */
[----:B------:R-:W-:-:S04]  /*0e30*/  LEA R20, P0, R24, R26, 0x3 ;  /* 0x0000001a18147211 */ /* 0x000fc800078018ff */
[----:B------:R-:W-:-:S06]  /*0e40*/  LEA.HI.X R21, R24, R27, R25, 0x3, P0 ;  /* 0x0000001b18157211 */ /* 0x000fcc00000f1c19 */
[----:B------:R-:W5:Y:S01]  /*0e50*/  LDG.E.64 R20, desc[UR6][R20.64+0x28] ;  /* 0x0000280614147981 */ /* 0x000f62000c1e1b00 */
[C---:B------:R-:W-:Y:S01]  /*0e60*/  DMUL R2, R32.reuse, R32 ;  /* 0x0000002020027228 */ /* 0x040fe20000000000 */
[----:B------:R-:W-:Y:S01]  /*0e70*/  IMAD.MOV.U32 R12, RZ, RZ, 0x1 ;  /* 0x00000001ff0c7424 */ /* 0x000fe200078e00ff */
[----:B------:R-:W-:Y:S06]  /*0e80*/  BSSY.RECONVERGENT B4, `(.L_x_22) ;  /* 0x0000014000047945 */ /* 0x000fec0003800200 */
[----:B------:R-:W-:-:S08]  /*0e90*/  DMUL R2, R32, R2 ;  /* 0x0000000220027228 */ /* 0x000fd00000000000 */
[----:B------:R-:W-:-:S06]  /*0ea0*/  DMUL R16, R2, R2 ;  /* 0x0000000202107228 */ /* 0x000fcc0000000000 */
[----:B------:R-:W0:Y:S02]  /*0eb0*/  MUFU.RCP64H R13, R17 ;  /* 0x00000011000d7308 */ /* 0x000e240000001800 */
[----:B0-----:R-:W-:-:S08]  /*0ec0*/  DFMA R18, -R16, R12, 1 ;  /* 0x3ff000001012742b */ /* 0x001fd0000000010c */
[----:B------:R-:W-:-:S08]  /*0ed0*/  DFMA R18, R18, R18, R18 ;  /* 0x000000121212722b */ /* 0x000fd00000000012 */
[----:B------:R-:W-:-:S08]  /*0ee0*/  DFMA R18, R12, R18, R12 ;  /* 0x000000120c12722b */ /* 0x000fd0000000000c */
[----:B------:R-:W-:-:S08]  /*0ef0*/  DFMA R12, -R16, R18, 1 ;  /* 0x3ff00000100c742b */ /* 0x000fd00000000112 */
[----:B------:R-:W-:-:S08]  /*0f00*/  DFMA R12, R18, R12, R18 ;  /* 0x0000000c120c722b */ /* 0x000fd00000000012 */
[----:B--2---:R-:W-:Y:S01]  /*0f10*/  DMUL R26, R14, R12 ;  /* 0x0000000c0e1a7228 */ /* 0x004fe20000000000 */
[----:B------:R-:W-:-:S07]  /*0f20*/  FSETP.GEU.AND P1, PT, |R15|, 6.5827683646048100446e-37, PT ;  /* 0x036000000f00780b */ /* 0x000fce0003f2e200 */
[----:B------:R-:W-:-:S08]  /*0f30*/  DFMA R18, -R16, R26, R14 ;  /* 0x0000001a1012722b */ /* 0x000fd0000000010e */
[----:B------:R-:W-:-:S10]  /*0f40*/  DFMA R26, R12, R18, R26 ;  /* 0x000000120c1a722b */ /* 0x000fd4000000001a */
[----:B------:R-:W-:-:S05]  /*0f50*/  FFMA R11, RZ, R17, R27 ;  /* 0x00000011ff0b7223 */ /* 0x000fca000000001b */
[----:B------:R-:W-:-:S13]  /*0f60*/  FSETP.GT.AND P0, PT, |R11|, 1.469367938527859385e-39, PT ;  /* 0x001000000b00780b */ /* 0x000fda0003f04200 */
[----:B------:R-:W-:Y:S05]  /*0f70*/  @P0 BRA P1, `(.L_x_23) ;  /* 0x0000000000100947 */ /* 0x000fea0000800000 */
[----:B------:R-:W-:-:S07]  /*0f80*/  MOV R12, 0xfa0 ;  /* 0x00000fa0000c7802 */ /* 0x000fce0000000f00 */
[----:B-----5:R-:W-:Y:S05]  /*0f90*/  CALL.REL.NOINC `($__internal_0_$__cuda_sm20_div_rn_f64_full) ;  /* 0x0000001000487944 */ /* 0x020fea0003c00000 */
[----:B------:R-:W-:Y:S02]  /*0fa0*/  IMAD.MOV.U32 R26, RZ, RZ, R40 ;  /* 0x000000ffff1a7224 */ /* 0x000fe400078e0028 */
[----:B------:R-:W-:-:S07]  /*0fb0*/  IMAD.MOV.U32 R27, RZ, RZ, R41 ;  /* 0x000000ffff1b7224 */ /* 0x000fce00078e0029 */
.L_x_23:
[----:B------:R-:W-:Y:S05]  /*0fc0*/  BSYNC.RECONVERGENT B4 ;  /* 0x0000000000047941 */ /* 0x000fea0003800200 */
.L_x_22:
[----:B------:R-:W0:Y:S01]  /*0fd0*/  MUFU.RCP64H R13, R3 ;  /* 0x00000003000d7308 */ /* 0x000e220000001800 */
[----:B------:R-:W-:Y:S01]  /*0fe0*/  IMAD.MOV.U32 R12, RZ, RZ, 0x1 ;  /* 0x00000001ff0c7424 */ /* 0x000fe200078e00ff */
[----:B-----5:R-:W-:Y:S01]  /*0ff0*/  FSETP.GEU.AND P1, PT, |R21|, 6.5827683646048100446e-37, PT ;  /* 0x036000001500780b */ /* 0x020fe20003f2e200 */
[----:B------:R-:W-:Y:S04]  /*1000*/  BSSY.RECONVERGENT B4, `(.L_x_24) ;  /* 0x0000014000047945 */ /* 0x000fe80003800200 */
[----:B0-----:R-:W-:-:S08]  /*1010*/  DFMA R14, -R2, R12, 1 ;  /* 0x3ff00000020e742b */ /* 0x001fd0000000010c */
[----:B------:R-:W-:-:S08]  /*1020*/  DFMA R14, R14, R14, R14 ;  /* 0x0000000e0e0e722b */ /* 0x000fd0000000000e */
[----:B------:R-:W-:-:S08]  /*1030*/  DFMA R14, R12, R14, R12 ;  /* 0x0000000e0c0e722b */ /* 0x000fd0000000000c */
[----:B------:R-:W-:-:S08]  /*1040*/  DFMA R12, -R2, R14, 1 ;  /* 0x3ff00000020c742b */ /* 0x000fd0000000010e */
[----:B------:R-:W-:-:S08]  /*1050*/  DFMA R12, R14, R12, R14 ;  /* 0x0000000c0e0c722b */ /* 0x000fd0000000000e */
[----:B------:R-:W-:-:S08]  /*1060*/  DMUL R14, R20, R12 ;  /* 0x0000000c140e7228 */ /* 0x000fd00000000000 */
        /* <DEDUP_REMOVED lines=11> */
[----:B------:R-:W-:Y:S01]  /*1120*/  MOV R12, R40 ;  /* 0x00000028000c7202 */ /* 0x000fe20000000f00 */
[----:B------:R-:W-:-:S07]  /*1130*/  IMAD.MOV.U32 R13, RZ, RZ, R41 ;  /* 0x000000ffff0d7224 */ /* 0x000fce00078e0029 */
.L_x_25:
[----:B------:R-:W-:Y:S05]  /*1140*/  BSYNC.RECONVERGENT B4 ;  /* 0x0000000000047941 */ /* 0x000fea0003800200 */
.L_x_24:
[----:B------:R-:W-:-:S08]  /*1150*/  DADD R12, -R12, R26 ;  /* 0x000000000c0c7229 */ /* 0x000fd0000000011a */
[----:B------:R-:W-:-:S11]  /*1160*/  DADD R28, R28, R12 ;  /* 0x000000001c1c7229 */ /* 0x000fd6000000000c */
.L_x_21:
[----:B------:R-:W-:Y:S05]  /*1170*/  BSYNC.RECONVERGENT B3 ;  /* 0x0000000000037941 */ /* 0x000fea0003800200 */
.L_x_20:
[----:B------:R-:W-:Y:S01]  /*1180*/  LOP3.LUT P0, RZ, R10, 0x1, RZ, 0xc0, !PT ;  /* 0x000000010aff7812 */ /* 0x000fe2000780c0ff */
[----:B------:R-:W-:Y:S03]  /*1190*/  BSSY.RECONVERGENT B3, `(.L_x_26) ;  /* 0x00000c5000037945 */ /* 0x000fe60003800200 */
[----:B------:R-:W-:-:S13]  /*11a0*/  ISETP.EQ.OR.EX P0, PT, R50, RZ, !P0, PT ;  /* 0x000000ff3200720c */ /* 0x000fda0004702770 */
[----:B------:R-:W-:-:S14]  /*11b0*/  DSETP.GEU.OR P0, PT, R32, 81, P0 ;  /* 0x405440002000742a */ /* 0x000fdc000070e400 */
[----:B------:R-:W-:Y:S05]  /*11c0*/  @P0 BRA `(.L_x_27) ;  /* 0x0000000c00040947 */ /* 0x000fea0003800000 */
[C---:B------:R-:W-:Y:S01]  /*11d0*/  SHF.L.U64.HI R3, R24.reuse, 0x4, R25 ;  /* 0x0000000418037819 */ /* 0x040fe20000010219 */
[C---:B------:R-:W-:Y:S02]  /*11e0*/  IMAD.SHL.U32 R2, R24.reuse, 0x10, RZ ;  /* 0x0000001018027824 */ /* 0x040fe400078e00ff */
[----:B------:R-:W-:Y:S02]  /*11f0*/  IMAD R11, R25, 0x18, RZ ;  /* 0x00000018190b7824 */ /* 0x000fe400078e02ff */
[----:B------:R-:W-:-:S03]  /*1200*/  IMAD.WIDE.U32 R2, R24, 0x18, R2 ;  /* 0x0000001818027825 */ /* 0x000fc600078e0002 */
[----:B------:R-:W-:-:S04]  /*1210*/  IADD3 R18, P0, PT, R22, R2, RZ ;  /* 0x0000000216127210 */ /* 0x000fc80007f1e0ff */
[----:B------:R-:W-:-:S05]  /*1220*/  IADD3.X R19, PT, PT, R23, R11, R3, P0, !PT ;  /* 0x0000000b17137210 */ /* 0x000fca00007fe403 */
[----:B------:R0:W2:Y:S01]  /*1230*/  LDG.E.64 R16, desc[UR6][R18.64+0x28] ;  /* 0x0000280612107981 */ /* 0x0000a2000c1e1b00 */
[C---:B------:R-:W-:Y:S01]  /*1240*/  SHF.L.U64.HI R13, R24.reuse, 0x3, R25 ;  /* 0x00000003180d7819 */ /* 0x040fe20000010219 */
[----:B------:R-:W-:-:S04]  /*1250*/  IMAD.SHL.U32 R12, R24, 0x8, RZ ;  /* 0x00000008180c7824 */ /* 0x000fc800078e00ff */
[----:B------:R-:W-:-:S03]  /*1260*/  IMAD.WIDE.U32 R2, R24, 0x18, R12 ;  /* 0x0000001818027825 */ /* 0x000fc600078e000c */
[----:B------:R-:W-:-:S04]  /*1270*/  IADD3 R14, P0, PT, R22, R2, RZ ;  /* 0x00000002160e7210 */ /* 0x000fc80007f1e0ff */
[----:B------:R-:W-:-:S05]  /*1280*/  IADD3.X R15, PT, PT, R23, R3, R11, P0, !PT ;  /* 0x00000003170f7210 */ /* 0x000fca00007fe40b */
[----:B------:R1:W3:Y:S01]  /*1290*/  LDG.E.64 R2, desc[UR6][R14.64+0x28] ;  /* 0x000028060e027981 */ /* 0x0002e2000c1e1b00 */
[----:B------:R-:W-:Y:S01]  /*12a0*/  IADD3 R26, P0, PT, R18, R12, RZ ;  /* 0x0000000c121a7210 */ /* 0x000fe20007f1e0ff */
[----:B------:R-:W-:-:S04]  /*12b0*/  IMAD.WIDE.U32 R20, R24, 0x18, R14 ;  /* 0x0000001818147825 */ /* 0x000fc800078e000e */
[----:B------:R-:W-:Y:S01]  /*12c0*/  IMAD.X R27, R19, 0x1, R13, P0 ;  /* 0x00000001131b7824 */ /* 0x000fe200000e060d */
[----:B0-----:R-:W-:Y:S01]  /*12d0*/  IADD3 R18, P0, PT, R12, R20, RZ ;  /* 0x000000140c127210 */ /* 0x001fe20007f1e0ff */
[C---:B------:R-:W-:Y:S02]  /*12e0*/  IMAD.IADD R25, R11.reuse, 0x1, R21 ;  /* 0x000000010b197824 */ /* 0x040fe400078e0215 */
[----:B------:R-:W-:Y:S02]  /*12f0*/  IMAD.WIDE.U32 R22, R24, 0x18, R26 ;  /* 0x0000001818167825 */ /* 0x000fe400078e001a */
[----:B------:R-:W5:Y:S02]  /*1300*/  LDG.E.64 R26, desc[UR6][R26.64+0x28] ;  /* 0x000028061a1a7981 */ /* 0x000f64000c1e1b00 */
[----:B------:R-:W-:Y:S02]  /*1310*/  IMAD.IADD R23, R11, 0x1, R23 ;  /* 0x000000010b177824 */ /* 0x000fe400078e0217 */
[----:B------:R-:W-:-:S02]  /*1320*/  IMAD.MOV.U32 R24, RZ, RZ, R20 ;  /* 0x000000ffff187224 */ /* 0x000fc400078e0014 */
[----:B------:R-:W-:Y:S02]  /*1330*/  IMAD.X R19, R25, 0x1, R13, P0 ;  /* 0x0000000119137824 */ /* 0x000fe400000e060d */
[----:B------:R-:W5:Y:S04]  /*1340*/  LDG.E.64 R22, desc[UR6][R22.64+0x28] ;  /* 0x0000280616167981 */ /* 0x000f68000c1e1b00 */
[----:B------:R-:W5:Y:S04]  /*1350*/  LDG.E.64 R24, desc[UR6][R24.64+0x28] ;  /* 0x0000280618187981 */ /* 0x000f68000c1e1b00 */
[----:B------:R0:W5:Y:S01]  /*1360*/  LDG.E.64 R20, desc[UR6][R18.64+0x28] ;  /* 0x0000280612147981 */ /* 0x000162000c1e1b00 */
[----:B------:R-:W-:Y:S01]  /*1370*/  IMAD.MOV.U32 R12, RZ, RZ, 0x1 ;  /* 0x00000001ff0c7424 */ /* 0x000fe200078e00ff */
[----:B------:R-:W-:Y:S01]  /*1380*/  BSSY.RECONVERGENT B4, `(.L_x_28) ;  /* 0x0000015000047945 */ /* 0x000fe20003800200 */
[----:B--2---:R-:W1:Y:S04]  /*1390*/  MUFU.RCP64H R13, R17 ;  /* 0x00000011000d7308 */ /* 0x004e680000001800 */
[----:B-1----:R-:W-:-:S08]  /*13a0*/  DFMA R14, -R16, R12, 1 ;  /* 0x3ff00000100e742b */ /* 0x002fd0000000010c */
[----:B------:R-:W-:-:S08]  /*13b0*/  DFMA R14, R14, R14, R14 ;  /* 0x0000000e0e0e722b */ /* 0x000fd0000000000e */
[----:B------:R-:W-:-:S08]  /*13c0*/  DFMA R14, R12, R14, R12 ;  /* 0x0000000e0c0e722b */ /* 0x000fd0000000000c */
[----:B------:R-:W-:Y:S02]  /*13d0*/  DFMA R12, -R16, R14, 1 ;  /* 0x3ff00000100c742b */ /* 0x000fe4000000010e */
[----:B---3--:R-:W-:-:S06]  /*13e0*/  DADD R38, -R2, R30 ;  /* 0x0000000002267229 */ /* 0x008fcc000000011e */
[----:B------:R-:W-:-:S08]  /*13f0*/  DFMA R12, R14, R12, R14 ;  /* 0x0000000c0e0c722b */ /* 0x000fd0000000000e */
[----:B------:R-:W-:-:S08]  /*1400*/  DMUL R2, R38, R12 ;  /* 0x0000000c26027228 */ /* 0x000fd00000000000 */
[----:B------:R-:W-:-:S08]  /*1410*/  DFMA R14, -R16, R2, R38 ;  /* 0x00000002100e722b */ /* 0x000fd00000000126 */
[----:B------:R-:W-:Y:S01]  /*1420*/  DFMA R2, R12, R14, R2 ;  /* 0x0000000e0c02722b */ /* 0x000fe20000000002 */
[----:B------:R-:W-:-:S09]  /*1430*/  FSETP.GEU.AND P1, PT, |R39|, 6.5827683646048100446e-37, PT ;  /* 0x036000002700780b */ /* 0x000fd20003f2e200 */
[----:B------:R-:W-:-:S05]  /*1440*/  FFMA R11, RZ, R17, R3 ;  /* 0x00000011ff0b7223 */ /* 0x000fca0000000003 */
[----:B------:R-:W-:-:S13]  /*1450*/  FSETP.GT.AND P0, PT, |R11|, 1.469367938527859385e-39, PT ;  /* 0x001000000b00780b */ /* 0x000fda0003f04200 */
[----:B0-----:R-:W-:Y:S05]  /*1460*/  @P0 BRA P1, `(.L_x_29) ;  /* 0x0000000000180947 */ /* 0x001fea0000800000 */
[----:B------:R-:W-:Y:S01]  /*1470*/  IMAD.MOV.U32 R14, RZ, RZ, R38 ;  /* 0x000000ffff0e7224 */ /* 0x000fe200078e0026 */
[----:B------:R-:W-:Y:S02]  /*1480*/  MOV R15, R39 ;  /* 0x00000027000f7202 */ /* 0x000fe40000000f00 */
[----:B------:R-:W-:-:S07]  /*1490*/  MOV R12, 0x14b0 ;  /* 0x000014b0000c7802 */ /* 0x000fce0000000f00 */
[----:B-----5:R-:W-:Y:S05]  /*14a0*/  CALL.REL.NOINC `($__internal_0_$__cuda_sm20_div_rn_f64_full) ;  /* 0x0000000c00047944 */ /* 0x020fea0003c00000 */
[----:B------:R-:W-:Y:S02]  /*14b0*/  IMAD.MOV.U32 R2, RZ, RZ, R40 ;  /* 0x000000ffff027224 */ /* 0x000fe400078e0028 */
[----:B------:R-:W-:-:S07]  /*14c0*/  IMAD.MOV.U32 R3, RZ, RZ, R41 ;  /* 0x000000ffff037224 */ /* 0x000fce00078e0029 */
.L_x_29:
[----:B------:R-:W-:Y:S05]  /*14d0*/  BSYNC.RECONVERGENT B4 ;  /* 0x0000000000047941 */ /* 0x000fea0003800200 */
.L_x_28:
[----:B-----5:R-:W0:Y:S01]  /*14e0*/  MUFU.RCP64H R13, R21 ;  /* 0x00000015000d7308 */ /* 0x020e220000001800 */
[----:B------:R-:W-:Y:S01]  /*14f0*/  IMAD.MOV.U32 R12, RZ, RZ, 0x1 ;  /* 0x00000001ff0c7424 */ /* 0x000fe200078e00ff */
[----:B------:R-:W-:Y:S01]  /*1500*/  DADD R24, -R24, R30 ;  /* 0x0000000018187229 */ /* 0x000fe2000000011e */
[----:B------:R-:W-:Y:S09]  /*1510*/  BSSY.RECONVERGENT B4, `(.L_x_30) ;  /* 0x0000015000047945 */ /* 0x000ff20003800200 */
[----:B------:R-:W-:Y:S01]  /*1520*/  FSETP.GEU.AND P1, PT, |R25|, 6.5827683646048100446e-37, PT ;  /* 0x036000001900780b */ /* 0x000fe20003f2e200 */
        /* <DEDUP_REMOVED lines=19> */
.L_x_31:
[----:B------:R-:W-:Y:S05]  /*1660*/  BSYNC.RECONVERGENT B4 ;  /* 0x0000000000047941 */ /* 0x000fea0003800200 */
.L_x_30:
[----:B------:R-:W-:Y:S01]  /*1670*/  DMUL R2, R2, -R2 ;  /* 0x8000000202027228 */ /* 0x000fe20000000000 */
[----:B------:R-:W-:Y:S01]  /*1680*/  IMAD.MOV.U32 R18, RZ, RZ, 0x652b82fe ;  /* 0x652b82feff127424 */ /* 0x000fe200078e00ff */
[----:B------:R-:W-:Y:S01]  /*1690*/  MOV R19, 0x3ff71547 ;  /* 0x3ff7154700137802 */ /* 0x000fe20000000f00 */
[----:B------:R-:W-:Y:S01]  /*16a0*/  DMUL R16, R12, -R12 ;  /* 0x8000000c0c107228 */ /* 0x000fe20000000000 */
[----:B------:R-:W-:Y:S01]  /*16b0*/  IMAD.MOV.U32 R42, RZ, RZ, -0x105c611 ;  /* 0xfefa39efff2a7424 */ /* 0x000fe200078e00ff */
[----:B------:R-:W-:Y:S01]  /*16c0*/  BSSY.RECONVERGENT B2, `(.L_x_32) ;  /* 0x000004e000027945 */ /* 0x000fe20003800200 */
[----:B------:R-:W-:Y:S02]  /*16d0*/  IMAD.MOV.U32 R43, RZ, RZ, 0x3fe62e42 ;  /* 0x3fe62e42ff2b7424 */ /* 0x000fe400078e00ff */
[-C--:B------:R-:W-:Y:S01]  /*16e0*/  DFMA R14, R2, R18.reuse, 6.75539944105574400000e+15 ;  /* 0x43380000020e742b */ /* 0x080fe20000000012 */
[----:B------:R-:W-:Y:S01]  /*16f0*/  IMAD.MOV.U32 R24, RZ, RZ, 0x3b39803f ;  /* 0x3b39803fff187424 */ /* 0x000fe200078e00ff */
[----:B------:R-:W-:Y:S01]  /*1700*/  FSETP.GEU.AND P0, PT, |R3|, 4.1917929649353027344, PT ;  /* 0x4086232b0300780b */ /* 0x000fe20003f0e200 */
[----:B------:R-:W-:Y:S01]  /*1710*/  DFMA R18, R16, R18, 6.75539944105574400000e+15 ;  /* 0x433800001012742b */ /* 0x000fe20000000012 */
[----:B------:R-:W-:Y:S01]  /*1720*/  IMAD.MOV.U32 R25, RZ, RZ, 0x3c7abc9e ;  /* 0x3c7abc9eff197424 */ /* 0x000fe200078e00ff */
[----:B------:R-:W-:Y:S01]  /*1730*/  FSETP.GEU.AND P2, PT, |R17|, 4.1917929649353027344, PT ;  /* 0x4086232b1100780b */ /* 0x000fe20003f4e200 */
[----:B------:R-:W-:-:S02]  /*1740*/  IMAD.MOV.U32 R30, RZ, RZ, -0x35dec16 ;  /* 0xfca213eaff1e7424 */ /* 0x000fc400078e00ff */
[----:B------:R-:W-:Y:S01]  /*1750*/  DADD R20, R14, -6.75539944105574400000e+15 ;  /* 0xc33800000e147429 */ /* 0x000fe20000000000 */
[----:B------:R-:W-:Y:S02]  /*1760*/  IMAD.MOV.U32 R31, RZ, RZ, 0x3e928af3 ;  /* 0x3e928af3ff1f7424 */ /* 0x000fe400078e00ff */
[----:B------:R-:W-:Y:S01]  /*1770*/  DADD R38, R18, -6.75539944105574400000e+15 ;  /* 0xc338000012267429 */ /* 0x000fe20000000000 */
[----:B------:R-:W-:Y:S02]  /*1780*/  IMAD.MOV.U32 R44, RZ, RZ, 0x555502a1 ;  /* 0x555502a1ff2c7424 */ /* 0x000fe400078e00ff */
[----:B------:R-:W-:Y:S02]  /*1790*/  IMAD.MOV.U32 R45, RZ, RZ, 0x3fa55555 ;  /* 0x3fa55555ff2d7424 */ /* 0x000fe400078e00ff */
[----:B------:R-:W-:-:S03]  /*17a0*/  DFMA R12, R20, -R42, R2 ;  /* 0x8000002a140c722b */ /* 0x000fc60000000002 */
[----:B------:R-:W-:-:S05]  /*17b0*/  DFMA R42, R38, -R42, R16 ;  /* 0x8000002a262a722b */ /* 0x000fca0000000010 */
[-C--:B------:R-:W-:Y:S01]  /*17c0*/  DFMA R20, R20, -R24.reuse, R12 ;  /* 0x800000181414722b */ /* 0x080fe2000000000c */
[----:B------:R-:W-:Y:S02]  /*17d0*/  IMAD.MOV.U32 R12, RZ, RZ, 0x69ce2bdf ;  /* 0x69ce2bdfff0c7424 */ /* 0x000fe400078e00ff */
[----:B------:R-:W-:Y:S01]  /*17e0*/  DFMA R24, R38, -R24, R42 ;  /* 0x800000182618722b */ /* 0x000fe2000000002a */
[----:B------:R-:W-:Y:S02]  /*17f0*/  IMAD.MOV.U32 R13, RZ, RZ, 0x3e5ade15 ;  /* 0x3e5ade15ff0d7424 */ /* 0x000fe400078e00ff */
[----:B------:R-:W-:Y:S02]  /*1800*/  IMAD.MOV.U32 R38, RZ, RZ, 0x62401315 ;  /* 0x62401315ff267424 */ /* 0x000fe400078e00ff */
[----:B------:R-:W-:Y:S02]  /*1810*/  IMAD.MOV.U32 R39, RZ, RZ, 0x3ec71dee ;  /* 0x3ec71deeff277424 */ /* 0x000fe400078e00ff */
[-CC-:B------:R-:W-:Y:S01]  /*1820*/  DFMA R40, R20, R12.reuse, R30.reuse ;  /* 0x0000000c1428722b */ /* 0x180fe2000000001e */
[----:B------:R-:W-:Y:S01]  /*1830*/  IMAD.MOV.U32 R42, RZ, RZ, 0x11122322 ;  /* 0x11122322ff2a7424 */ /* 0x000fe200078e00ff */
[----:B------:R-:W-:Y:S01]  /*1840*/  DFMA R30, R24, R12, R30 ;  /* 0x0000000c181e722b */ /* 0x000fe2000000001e */
[----:B------:R-:W-:Y:S01]  /*1850*/  IMAD.MOV.U32 R43, RZ, RZ, 0x3f811111 ;  /* 0x3f811111ff2b7424 */ /* 0x000fe200078e00ff */
[----:B------:R-:W-:Y:S01]  /*1860*/  MOV R12, 0x7c89eb71 ;  /* 0x7c89eb71000c7802 */ /* 0x000fe20000000f00 */
[----:B------:R-:W-:-:S03]  /*1870*/  IMAD.MOV.U32 R13, RZ, RZ, 0x3efa0199 ;  /* 0x3efa0199ff0d7424 */ /* 0x000fc600078e00ff */
[--C-:B------:R-:W-:Y:S02]  /*1880*/  DFMA R40, R20, R40, R38.reuse ;  /* 0x000000281428722b */ /* 0x100fe40000000026 */
[----:B------:R-:W-:Y:S01]  /*1890*/  DFMA R30, R24, R30, R38 ;  /* 0x0000001e181e722b */ /* 0x000fe20000000026 */
[----:B------:R-:W-:Y:S02]  /*18a0*/  IMAD.MOV.U32 R38, RZ, RZ, 0x14761f65 ;  /* 0x14761f65ff267424 */ /* 0x000fe400078e00ff */
[----:B------:R-:W-:-:S03]  /*18b0*/  IMAD.MOV.U32 R39, RZ, RZ, 0x3f2a01a0 ;  /* 0x3f2a01a0ff277424 */ /* 0x000fc600078e00ff */
[--C-:B------:R-:W-:Y:S02]  /*18c0*/  DFMA R40, R20, R40, R12.reuse ;  /* 0x000000281428722b */ /* 0x100fe4000000000c */
[----:B------:R-:W-:Y:S01]  /*18d0*/  DFMA R12, R24, R30, R12 ;  /* 0x0000001e180c722b */ /* 0x000fe2000000000c */
[----:B------:R-:W-:Y:S02]  /*18e0*/  IMAD.MOV.U32 R30, RZ, RZ, 0x1852b7af ;  /* 0x1852b7afff1e7424 */ /* 0x000fe400078e00ff */
[----:B------:R-:W-:-:S03]  /*18f0*/  IMAD.MOV.U32 R31, RZ, RZ, 0x3f56c16c ;  /* 0x3f56c16cff1f7424 */ /* 0x000fc600078e00ff */
[--C-:B------:R-:W-:Y:S02]  /*1900*/  DFMA R40, R20, R40, R38.reuse ;  /* 0x000000281428722b */ /* 0x100fe40000000026 */
[----:B------:R-:W-:Y:S02]  /*1910*/  DFMA R38, R24, R12, R38 ;  /* 0x0000000c1826722b */ /* 0x000fe40000000026 */
[----:B------:R-:W0:Y:S01]  /*1920*/  MUFU.RCP64H R13, R33 ;  /* 0x00000021000d7308 */ /* 0x000e220000001800 */
[----:B------:R-:W-:-:S03]  /*1930*/  IMAD.MOV.U32 R12, RZ, RZ, 0x1 ;  /* 0x00000001ff0c7424 */ /* 0x000fc600078e00ff */
[--C-:B------:R-:W-:Y:S02]  /*1940*/  DFMA R40, R20, R40, R30.reuse ;  /* 0x000000281428722b */ /* 0x100fe4000000001e */
[----:B------:R-:W-:Y:S01]  /*1950*/  DFMA R38, R24, R38, R30 ;  /* 0x000000261826722b */ /* 0x000fe2000000001e */
[----:B------:R-:W-:Y:S01]  /*1960*/  IMAD.MOV.U32 R30, RZ, RZ, 0x55555511 ;  /* 0x55555511ff1e7424 */ /* 0x000fe200078e00ff */
[----:B------:R-:W-:-:S04]  /*1970*/  MOV R31, 0x3fc55555 ;  /* 0x3fc55555001f7802 */ /* 0x000fc80000000f00 */
[--C-:B------:R-:W-:Y:S02]  /*1980*/  DFMA R40, R20, R40, R42.reuse ;  /* 0x000000281428722b */ /* 0x100fe4000000002a */
[----:B------:R-:W-:Y:S02]  /*1990*/  DFMA R42, R24, R38, R42 ;  /* 0x00000026182a722b */ /* 0x000fe4000000002a */
[----:B0-----:R-:W-:-:S04]  /*19a0*/  DFMA R38, -R32, R12, 1 ;  /* 0x3ff000002026742b */ /* 0x001fc8000000010c */
[--C-:B------:R-:W-:Y:S02]  /*19b0*/  DFMA R40, R20, R40, R44.reuse ;  /* 0x000000281428722b */ /* 0x100fe4000000002c */
[----:B------:R-:W-:Y:S01]  /*19c0*/  DFMA R44, R24, R42, R44 ;  /* 0x0000002a182c722b */ /* 0x000fe2000000002c */
[----:B------:R-:W-:Y:S01]  /*19d0*/  IMAD.MOV.U32 R42, RZ, RZ, 0xb ;  /* 0x0000000bff2a7424 */ /* 0x000fe200078e00ff */
[----:B------:R-:W-:Y:S01]  /*19e0*/  DFMA R38, R38, R38, R38 ;  /* 0x000000262626722b */ /* 0x000fe20000000026 */
[----:B------:R-:W-:-:S03]  /*19f0*/  IMAD.MOV.U32 R43, RZ, RZ, 0x3fe00000 ;  /* 0x3fe00000ff2b7424 */ /* 0x000fc600078e00ff */
[--C-:B------:R-:W-:Y:S02]  /*1a00*/  DFMA R40, R20, R40, R30.reuse ;  /* 0x000000281428722b */ /* 0x100fe4000000001e */
[----:B------:R-:W-:Y:S02]  /*1a10*/  DFMA R44, R24, R44, R30 ;  /* 0x0000002c182c722b */ /* 0x000fe4000000001e */
[----:B------:R-:W-:-:S04]  /*1a20*/  DFMA R38, R12, R38, R12 ;  /* 0x000000260c26722b */ /* 0x000fc8000000000c */
[--C-:B------:R-:W-:Y:S02]  /*1a30*/  DFMA R40, R20, R40, R42.reuse ;  /* 0x000000281428722b */ /* 0x100fe4000000002a */
[----:B------:R-:W-:Y:S02]  /*1a40*/  DFMA R44, R24, R44, R42 ;  /* 0x0000002c182c722b */ /* 0x000fe4000000002a */
[----:B------:R-:W-:-:S04]  /*1a50*/  DFMA R12, -R32, R38, 1 ;  /* 0x3ff00000200c742b */ /* 0x000fc80000000126 */
[----:B------:R-:W-:Y:S02]  /*1a60*/  DFMA R40, R20, R40, 1 ;  /* 0x3ff000001428742b */ /* 0x000fe40000000028 */
[----:B------:R-:W-:Y:S02]  /*1a70*/  DFMA R44, R24, R44, 1 ;  /* 0x3ff00000182c742b */ /* 0x000fe4000000002c */
[----:B------:R-:W-:-:S04]  /*1a80*/  DFMA R38, R38, R12, R38 ;  /* 0x0000000c2626722b */ /* 0x000fc80000000026 */
[----:B------:R-:W-:Y:S02]  /*1a90*/  DFMA R20, R20, R40, 1 ;  /* 0x3ff000001414742b */ /* 0x000fe40000000028 */
[----:B------:R-:W-:-:S08]  /*1aa0*/  DFMA R24, R24, R44, 1 ;  /* 0x3ff000001818742b */ /* 0x000fd0000000002c */
[----:B------:R-:W-:Y:S02]  /*1ab0*/  IMAD R13, R14, 0x100000, R21 ;  /* 0x001000000e0d7824 */ /* 0x000fe400078e0215 */
[----:B------:R-:W-:Y:S01]  /*1ac0*/  IMAD.MOV.U32 R12, RZ, RZ, R20 ;  /* 0x000000ffff0c7224 */ /* 0x000fe200078e0014 */
[----:B------:R-:W-:Y:S06]  /*1ad0*/  @!P0 BRA `(.L_x_33) ;  /* 0x0000000000308947 */ /* 0x000fec0003800000 */
[----:B------:R-:W-:Y:S01]  /*1ae0*/  FSETP.GEU.AND P1, PT, |R3|, 4.2275390625, PT ;  /* 0x408748000300780b */ /* 0x000fe20003f2e200 */
[C---:B------:R-:W-:Y:S02]  /*1af0*/  DADD R12, R2.reuse, +INF ;  /* 0x7ff00000020c7429 */ /* 0x040fe40000000000 */
[----:B------:R-:W-:-:S08]  /*1b00*/  DSETP.GEU.AND P0, PT, R2, RZ, PT ;  /* 0x000000ff0200722a */ /* 0x000fd00003f0e000 */
[----:B------:R-:W-:Y:S02]  /*1b10*/  FSEL R12, R12, RZ, P0 ;  /* 0x000000ff0c0c7208 */ /* 0x000fe40000000000 */
[----:B------:R-:W-:Y:S02]  /*1b20*/  @!P1 LEA.HI R11, R14, R14, RZ, 0x1 ;  /* 0x0000000e0e0b9211 */ /* 0x000fe400078f08ff */
[----:B------:R-:W-:Y:S02]  /*1b30*/  FSEL R13, R13, RZ, P0 ;  /* 0x000000ff0d0d7208 */ /* 0x000fe40000000000 */
[----:B------:R-:W-:-:S05]  /*1b40*/  @!P1 SHF.R.S32.HI R11, RZ, 0x1, R11 ;  /* 0x00000001ff0b9819 */ /* 0x000fca000001140b */
[----:B------:R-:W-:Y:S02]  /*1b50*/  @!P1 IMAD.IADD R2, R14, 0x1, -R11 ;  /* 0x000000010e029824 */ /* 0x000fe400078e0a0b */
[----:B------:R-:W-:-:S03]  /*1b60*/  @!P1 IMAD R21, R11, 0x100000, R21 ;  /* 0x001000000b159824 */ /* 0x000fc600078e0215 */
[----:B------:R-:W-:Y:S01]  /*1b70*/  @!P1 LEA R3, R2, 0x3ff00000, 0x14 ;  /* 0x3ff0000002039811 */ /* 0x000fe200078ea0ff */
[----:B------:R-:W-:-:S06]  /*1b80*/  @!P1 IMAD.MOV.U32 R2, RZ, RZ, RZ ;  /* 0x000000ffff029224 */ /* 0x000fcc00078e00ff */
[----:B------:R-:W-:-:S11]  /*1b90*/  @!P1 DMUL R12, R20, R2 ;  /* 0x00000002140c9228 */ /* 0x000fd60000000000 */
.L_x_33:
[----:B------:R-:W-:Y:S05]  /*1ba0*/  BSYNC.RECONVERGENT B2 ;  /* 0x0000000000027941 */ /* 0x000fea0003800200 */
.L_x_32:
[----:B------:R-:W-:Y:S01]  /*1bb0*/  BSSY.RECONVERGENT B2, `(.L_x_34) ;  /* 0x0000011000027945 */ /* 0x000fe20003800200 */
[----:B------:R-:W-:Y:S01]  /*1bc0*/  DMUL R26, R26, R12 ;  /* 0x0000000c1a1a7228 */ /* 0x000fe20000000000 */
[----:B------:R-:W-:Y:S02]  /*1bd0*/  IMAD R3, R18, 0x100000, R25 ;  /* 0x0010000012037824 */ /* 0x000fe400078e0219 */
[----:B------:R-:W-:Y:S01]  /*1be0*/  IMAD.MOV.U32 R2, RZ, RZ, R24 ;  /* 0x000000ffff027224 */ /* 0x000fe200078e0018 */
[----:B------:R-:W-:Y:S07]  /*1bf0*/  @!P2 BRA `(.L_x_35) ;  /* 0x000000000030a947 */ /* 0x000fee0003800000 */
[----:B------:R-:W-:Y:S01]  /*1c00*/  FSETP.GEU.AND P1, PT, |R17|, 4.2275390625, PT ;  /* 0x408748001100780b */ /* 0x000fe20003f2e200 */
[C---:B------:R-:W-:Y:S02]  /*1c10*/  DADD R14, R16.reuse, +INF ;  /* 0x7ff00000100e7429 */ /* 0x040fe40000000000 */
[----:B------:R-:W-:-:S08]  /*1c20*/  DSETP.GEU.AND P0, PT, R16, RZ, PT ;  /* 0x000000ff1000722a */ /* 0x000fd00003f0e000 */
[----:B------:R-:W-:Y:S02]  /*1c30*/  FSEL R3, R15, RZ, P0 ;  /* 0x000000ff0f037208 */ /* 0x000fe40000000000 */
[----:B------:R-:W-:-:S04]  /*1c40*/  @!P1 LEA.HI R2, R18, R18, RZ, 0x1 ;  /* 0x0000001212029211 */ /* 0x000fc800078f08ff */
[----:B------:R-:W-:Y:S02]  /*1c50*/  @!P1 SHF.R.S32.HI R11, RZ, 0x1, R2 ;  /* 0x00000001ff0b9819 */ /* 0x000fe40000011402 */
[----:B------:R-:W-:Y:S02]  /*1c60*/  FSEL R2, R14, RZ, P0 ;  /* 0x000000ff0e027208 */ /* 0x000fe40000000000 */
[----:B------:R-:W-:Y:S01]  /*1c70*/  @!P1 IADD3 R12, PT, PT, R18, -R11, RZ ;  /* 0x8000000b120c9210 */ /* 0x000fe20007ffe0ff */
[----:B------:R-:W-:-:S03]  /*1c80*/  @!P1 IMAD R25, R11, 0x100000, R25 ;  /* 0x001000000b199824 */ /* 0x000fc600078e0219 */
[----:B------:R-:W-:Y:S01]  /*1c90*/  @!P1 LEA R13, R12, 0x3ff00000, 0x14 ;  /* 0x3ff000000c0d9811 */ /* 0x000fe200078ea0ff */
[----:B------:R-:W-:-:S06]  /*1ca0*/  @!P1 IMAD.MOV.U32 R12, RZ, RZ, RZ ;  /* 0x000000ffff0c9224 */ /* 0x000fcc00078e00ff */
[----:B------:R-:W-:-:S11]  /*1cb0*/  @!P1 DMUL R2, R24, R12 ;  /* 0x0000000c18029228 */ /* 0x000fd60000000000 */
.L_x_35:
[----:B------:R-:W-:Y:S05]  /*1cc0*/  BSYNC.RECONVERGENT B2 ;  /* 0x0000000000027941 */ /* 0x000fea0003800200 */
.L_x_34:
[----:B------:R-:W-:Y:S01]  /*1cd0*/  DFMA R14, R22, R2, R26 ;  /* 0x00000002160e722b */ /* 0x000fe2000000001a */
[----:B------:R-:W-:Y:S07]  /*1ce0*/  BSSY.RECONVERGENT B4, `(.L_x_36) ;  /* 0x000000e000047945 */ /* 0x000fee0003800200 */
        /* <DEDUP_REMOVED lines=13> */
.L_x_37:
[----:B------:R-:W-:Y:S05]  /*1dc0*/  BSYNC.RECONVERGENT B4 ;  /* 0x0000000000047941 */ /* 0x000fea0003800200 */
.L_x_36:
[----:B------:R-:W-:-:S11]  /*1dd0*/  DADD R28, R28, -R2 ;  /* 0x000000001c1c7229 */ /* 0x000fd60000000802 */
.L_x_27:
[----:B------:R-:W-:Y:S05]  /*1de0*/  BSYNC.RECONVERGENT B3 ;  /* 0x0000000000037941 */ /* 0x000fea0003800200 */
.L_x_26:
[----:B------:R-:W-:Y:S01]  /*1df0*/  ISETP.NE.AND P0, PT, R0, RZ, PT ;  /* 0x000000ff0000720c */ /* 0x000fe20003f05270 */
[----:B------:R-:W2:-:S12]  /*1e00*/  LDG.E.64 R12, desc[UR6][R34.64+0x18] ;  /* 0x00001806220c7981 */ /* 0x000e98000c1e1b00 */
[----:B------:R-:W3:Y:S01]  /*1e10*/  @!P0 LDG.E.64 R2, desc[UR6][R34.64+0x20] ;  /* 0x0000200622028981 */ /* 0x000ee2000c1e1b00 */
[----:B------:R-:W0:Y:S02]  /*1e20*/  LDCU UR4, c[0x0][0x360] ;  /* 0x00006c00ff0477ac */ /* 0x000e240008000800 */
[----:B0-----:R-:W-:Y:S01]  /*1e30*/  VIADD R9, R9, UR4 ;  /* 0x0000000409097c36 */ /* 0x001fe20008000000 */
[----:B---3--:R-:W-:Y:S01]  /*1e40*/  @!P0 DADD R28, R28, R2 ;  /* 0x000000001c1c8229 */ /* 0x008fe20000000002 */
[----:B------:R-:W-:-:S07]  /*1e50*/  ISETP.GE.U32.AND P0, PT, R7, UR5, PT ;  /* 0x0000000507007c0c */ /* 0x000fce000bf06070 */
[----:B--2---:R-:W-:-:S06]  /*1e60*/  DFMA R36, R12, R28, R36 ;  /* 0x0000001c0c24722b */ /* 0x004fcc0000000024 */
[----:B------:R-:W-:Y:S05]  /*1e70*/  @P0 BREAK.RELIABLE B0 ;  /* 0x0000000000000942 */ /* 0x000fea0003800100 */
[----:B------:R-:W-:Y:S05]  /*1e80*/  @P0 BRA `(.L_x_4) ;  /* 0x0000000000080947 */ /* 0x000fea0003800000 */
.L_x_3:
[----:B------:R-:W-:Y:S05]  /*1e90*/  BSYNC.RELIABLE B0 ;  /* 0x0000000000007941 */ /* 0x000fea0003800100 */
.L_x_1:
[----:B------:R-:W-:Y:S05]  /*1ea0*/  BRA `(.L_x_38) ;  /* 0xffffffe000a07947 */ /* 0x000fea000383ffff */
.L_x_4:
[----:B------:R-:W-:Y:S05]  /*1eb0*/  BSYNC.RECONVERGENT B1 ;  /* 0x0000000000017941 */ /* 0x000fea0003800200 */
.L_x_0:
[----:B-1----:R-:W0:Y:S01]  /*1ec0*/  S2R R9, SR_TID.X ;  /* 0x0000000000097919 */ /* 0x002e220000002100 */
[----:B------:R-:W1:Y:S01]  /*1ed0*/  S2UR UR5, SR_CgaCtaId ;  /* 0x00000000000579c3 */ /* 0x000e620000008800 */
[----:B------:R-:W-:Y:S01]  /*1ee0*/  UMOV UR4, 0x400 ;  /* 0x0000040000047882 */ /* 0x000fe20000000000 */
[----:B------:R-:W2:Y:S02]  /*1ef0*/  LDCU UR8, c[0x0][0x360] ;  /* 0x00006c00ff0877ac */ /* 0x000ea40008000800 */
[----:B--2---:R-:W-:Y:S02]  /*1f00*/  UISETP.GE.U32.AND UP0, UPT, UR8, 0x2, UPT ;  /* 0x000000020800788c */ /* 0x004fe4000bf06070 */
[----:B-1----:R-:W-:-:S06]  /*1f10*/  ULEA UR4, UR5, UR4, 0x18 ;  /* 0x0000000405047291 */ /* 0x002fcc000f8ec0ff */
[C---:B0-----:R-:W-:Y:S02]  /*1f20*/  LEA R7, R9.reuse, UR4, 0x3 ;  /* 0x0000000409077c11 */ /* 0x041fe4000f8e18ff */
[----:B------:R-:W-:-:S03]  /*1f30*/  ISETP.NE.AND P1, PT, R9, RZ, PT ;  /* 0x000000ff0900720c */ /* 0x000fc60003f25270 */
[----:B------:R0:W-:Y:S01]  /*1f40*/  STS.64 [R7], R36 ;  /* 0x0000002407007388 */ /* 0x0001e20000000a00 */
[----:B------:R-:W-:Y:S06]  /*1f50*/  BAR.SYNC.DEFER_BLOCKING 0x0 ;  /* 0x0000000000007b1d */ /* 0x000fec0000010000 */
[----:B------:R-:W-:Y:S05]  /*1f60*/  BRA.U !UP0, `(.L_x_39) ;  /* 0x0000000108347547 */ /* 0x000fea000b800000 */
[----:B------:R-:W-:-:S07]  /*1f70*/  IMAD.MOV.U32 R0, RZ, RZ, 0x1 ;  /* 0x00000001ff007424 */ /* 0x000fce00078e00ff */
.L_x_40:
[----:B------:R-:W-:-:S04]  /*1f80*/  IMAD.SHL.U32 R8, R0, 0x2, RZ ;  /* 0x0000000200087824 */ /* 0x000fc800078e00ff */
[----:B------:R-:W-:-:S05]  /*1f90*/  VIADD R2, R8, 0xffffffff ;  /* 0xffffffff08027836 */ /* 0x000fca0000000000 */
[----:B------:R-:W-:-:S13]  /*1fa0*/  LOP3.LUT P0, RZ, R2, R9, RZ, 0xc0, !PT ;  /* 0x0000000902ff7212 */ /* 0x000fda000780c0ff */
[----:B------:R-:W-:Y:S01]  /*1fb0*/  @!P0 LEA R6, R0, R7, 0x3 ;  /* 0x0000000700068211 */ /* 0x000fe200078e18ff */
[----:B------:R-:W-:Y:S01]  /*1fc0*/  @!P0 LDS.64 R4, [R7] ;  /* 0x0000000007048984 */ /* 0x000fe20000000a00 */
[----:B------:R-:W-:-:S03]  /*1fd0*/  IMAD.MOV.U32 R0, RZ, RZ, R8 ;  /* 0x000000ffff007224 */ /* 0x000fc600078e0008 */
[----:B------:R-:W1:Y:S02]  /*1fe0*/  @!P0 LDS.64 R2, [R6] ;  /* 0x0000000006028984 */ /* 0x000e640000000a00 */
[----:B-1----:R-:W-:-:S07]  /*1ff0*/  @!P0 DADD R2, R2, R4 ;  /* 0x0000000002028229 */ /* 0x002fce0000000004 */
[----:B------:R1:W-:Y:S01]  /*2000*/  @!P0 STS.64 [R7], R2 ;  /* 0x0000000207008388 */ /* 0x0003e20000000a00 */
[----:B------:R-:W-:Y:S01]  /*2010*/  BAR.SYNC.DEFER_BLOCKING 0x0 ;  /* 0x0000000000007b1d */ /* 0x000fe20000010000 */
[----:B------:R-:W-:-:S13]  /*2020*/  ISETP.GE.U32.AND P0, PT, R8, UR8, PT ;  /* 0x0000000808007c0c */ /* 0x000fda000bf06070 */
[----:B-1----:R-:W-:Y:S05]  /*2030*/  @!P0 BRA `(.L_x_40) ;  /* 0xfffffffc00d08947 */ /* 0x002fea000383ffff */
.L_x_39:
[----:B------:R-:W-:Y:S05]  /*2040*/  @P1 EXIT ;  /* 0x000000000000194d */ /* 0x000fea0003800000 */
[----:B------:R-:W1:Y:S01]  /*2050*/  S2UR UR5, SR_CgaCtaId ;  /* 0x00000000000579c3 */ /* 0x000e620000008800 */
[----:B------:R-:W-:-:S07]  /*2060*/  UMOV UR4, 0x400 ;  /* 0x0000040000047882 */ /* 0x000fce0000000000 */
[----:B------:R-:W2:Y:S01]  /*2070*/  LDC.64 R4, c[0x0][0x3a0] ;  /* 0x0000e800ff047b82 */ /* 0x000ea20000000a00 */
[----:B-1----:R-:W-:-:S09]  /*2080*/  ULEA UR4, UR5, UR4, 0x18 ;  /* 0x0000000405047291 */ /* 0x002fd2000f8ec0ff */
[----:B------:R-:W2:Y:S04]  /*2090*/  LDS.64 R2, [UR4] ;  /* 0x00000004ff027984 */ /* 0x000ea80008000a00 */
[----:B--2---:R-:W-:Y:S01]  /*20a0*/  STG.E.64 desc[UR6][R4.64], R2 ;  /* 0x0000000204007986 */ /* 0x004fe2000c101b06 */
[----:B------:R-:W-:Y:S05]  /*20b0*/  EXIT ;  /* 0x000000000000794d */ /* 0x000fea0003800000 */
        .weak           $__internal_0_$__cuda_sm20_div_rn_f64_full
        .type           $__internal_0_$__cuda_sm20_div_rn_f64_full,@function
        .size           $__internal_0_$__cuda_sm20_div_rn_f64_full,($__internal_1_$__cuda_sm20_dsqrt_rn_f64_mediumpath_v1 - $__internal_0_$__cuda_sm20_div_rn_f64_full)
$__internal_0_$__cuda_sm20_div_rn_f64_full:
[C---:B------:R-:W-:Y:S01]  /*20c0*/  FSETP.GEU.AND P0, PT, |R17|.reuse, 1.469367938527859385e-39, PT ;  /* 0x001000001100780b */ /* 0x040fe20003f0e200 */
[----:B------:R-:W-:Y:S01]  /*20d0*/  IMAD.MOV.U32 R38, RZ, RZ, 0x1 ;  /* 0x00000001ff267424 */ /* 0x000fe200078e00ff */
[----:B------:R-:W-:Y:S01]  /*20e0*/  LOP3.LUT R18, R17, 0x800fffff, RZ, 0xc0, !PT ;  /* 0x800fffff11127812 */ /* 0x000fe200078ec0ff */
[----:B------:R-:W-:Y:S01]  /*20f0*/  IMAD.MOV.U32 R13, RZ, RZ, 0x1ca00000 ;  /* 0x1ca00000ff0d7424 */ /* 0x000fe200078e00ff */
[C---:B------:R-:W-:Y:S01]  /*2100*/  FSETP.GEU.AND P2, PT, |R15|.reuse, 1.469367938527859385e-39, PT ;  /* 0x001000000f00780b */ /* 0x040fe20003f4e200 */
[----:B------:R-:W-:Y:S01]  /*2110*/  BSSY.RECONVERGENT B2, `(.L_x_41) ;  /* 0x0000052000027945 */ /* 0x000fe20003800200 */
[----:B------:R-:W-:Y:S01]  /*2120*/  LOP3.LUT R19, R18, 0x3ff00000, RZ, 0xfc, !PT ;  /* 0x3ff0000012137812 */ /* 0x000fe200078efcff */
[----:B------:R-:W-:Y:S01]  /*2130*/  IMAD.MOV.U32 R18, RZ, RZ, R16 ;  /* 0x000000ffff127224 */ /* 0x000fe200078e0010 */
[----:B------:R-:W-:Y:S02]  /*2140*/  LOP3.LUT R11, R15, 0x7ff00000, RZ, 0xc0, !PT ;  /* 0x7ff000000f0b7812 */ /* 0x000fe400078ec0ff */
[----:B------:R-:W-:-:S03]  /*2150*/  LOP3.LUT R47, R17, 0x7ff00000, RZ, 0xc0, !PT ;  /* 0x7ff00000112f7812 */ /* 0x000fc600078ec0ff */
[----:B------:R-:W-:Y:S01]  /*2160*/  @!P0 DMUL R18, R16, 8.98846567431157953865e+307 ;  /* 0x7fe0000010128828 */ /* 0x000fe20000000000 */
[----:B------:R-:W-:Y:S01]  /*2170*/  ISETP.GE.U32.AND P1, PT, R11, R47, PT ;  /* 0x0000002f0b00720c */ /* 0x000fe20003f26070 */
[----:B------:R-:W-:Y:S02]  /*2180*/  IMAD.MOV.U32 R46, RZ, RZ, R11 ;  /* 0x000000ffff2e7224 */ /* 0x000fe400078e000b */
[----:B------:R-:W-:Y:S01]  /*2190*/  @!P2 LOP3.LUT R40, R17, 0x7ff00000, RZ, 0xc0, !PT ;  /* 0x7ff000001128a812 */ /* 0x000fe200078ec0ff */
[----:B------:R-:W-:Y:S01]  /*21a0*/  @!P2 IMAD.MOV.U32 R44, RZ, RZ, RZ ;  /* 0x000000ffff2ca224 */ /* 0x000fe200078e00ff */
[----:B------:R-:W0:Y:S02]  /*21b0*/  MUFU.RCP64H R39, R19 ;  /* 0x0000001300277308 */ /* 0x000e240000001800 */
[----:B------:R-:W-:Y:S02]  /*21c0*/  @!P2 ISETP.GE.U32.AND P3, PT, R11, R40, PT ;  /* 0x000000280b00a20c */ /* 0x000fe40003f66070 */
[----:B------:R-:W-:-:S02]  /*21d0*/  @!P0 LOP3.LUT R47, R19, 0x7ff00000, RZ, 0xc0, !PT ;  /* 0x7ff00000132f8812 */ /* 0x000fc400078ec0ff */
[----:B------:R-:W-:-:S03]  /*21e0*/  @!P2 SEL R41, R13, 0x63400000, !P3 ;  /* 0x634000000d29a807 */ /* 0x000fc60005800000 */
[----:B------:R-:W-:Y:S01]  /*21f0*/  VIADD R49, R47, 0xffffffff ;  /* 0xffffffff2f317836 */ /* 0x000fe20000000000 */
[----:B0-----:R-:W-:-:S08]  /*2200*/  DFMA R42, R38, -R18, 1 ;  /* 0x3ff00000262a742b */ /* 0x001fd00000000812 */
[----:B------:R-:W-:-:S08]  /*2210*/  DFMA R42, R42, R42, R42 ;  /* 0x0000002a2a2a722b */ /* 0x000fd0000000002a */
[----:B------:R-:W-:Y:S01]  /*2220*/  DFMA R42, R38, R42, R38 ;  /* 0x0000002a262a722b */ /* 0x000fe20000000026 */
[--C-:B------:R-:W-:Y:S02]  /*2230*/  @!P2 LOP3.LUT R38, R41, 0x80000000, R15.reuse, 0xf8, !PT ;  /* 0x800000002926a812 */ /* 0x100fe400078ef80f */
[----:B------:R-:W-:Y:S02]  /*2240*/  SEL R39, R13, 0x63400000, !P1 ;  /* 0x634000000d277807 */ /* 0x000fe40004800000 */
[----:B------:R-:W-:Y:S01]  /*2250*/  @!P2 LOP3.LUT R45, R38, 0x100000, RZ, 0xfc, !PT ;  /* 0x00100000262da812 */ /* 0x000fe200078efcff */
[----:B------:R-:W-:Y:S01]  /*2260*/  IMAD.MOV.U32 R38, RZ, RZ, R14 ;  /* 0x000000ffff267224 */ /* 0x000fe200078e000e */
[----:B------:R-:W-:Y:S01]  /*2270*/  LOP3.LUT R39, R39, 0x800fffff, R15, 0xf8, !PT ;  /* 0x800fffff27277812 */ /* 0x000fe200078ef80f */
[----:B------:R-:W-:-:S05]  /*2280*/  DFMA R40, R42, -R18, 1 ;  /* 0x3ff000002a28742b */ /* 0x000fca0000000812 */
[----:B------:R-:W-:-:S03]  /*2290*/  @!P2 DFMA R38, R38, 2, -R44 ;  /* 0x400000002626a82b */ /* 0x000fc6000000082c */
[----:B------:R-:W-:-:S07]  /*22a0*/  DFMA R40, R42, R40, R42 ;  /* 0x000000282a28722b */ /* 0x000fce000000002a */
[----:B------:R-:W-:Y:S01]  /*22b0*/  @!P2 LOP3.LUT R46, R39, 0x7ff00000, RZ, 0xc0, !PT ;  /* 0x7ff00000272ea812 */ /* 0x000fe200078ec0ff */
[----:B------:R-:W-:-:S04]  /*22c0*/  DMUL R42, R40, R38 ;  /* 0x00000026282a7228 */ /* 0x000fc80000000000 */
[----:B------:R-:W-:-:S04]  /*22d0*/  VIADD R48, R46, 0xffffffff ;  /* 0xffffffff2e307836 */ /* 0x000fc80000000000 */
[----:B------:R-:W-:Y:S01]  /*22e0*/  DFMA R44, R42, -R18, R38 ;  /* 0x800000122a2c722b */ /* 0x000fe20000000026 */
[----:B------:R-:W-:-:S04]  /*22f0*/  ISETP.GT.U32.AND P0, PT, R48, 0x7feffffe, PT ;  /* 0x7feffffe3000780c */ /* 0x000fc80003f04070 */
[----:B------:R-:W-:-:S03]  /*2300*/  ISETP.GT.U32.OR P0, PT, R49, 0x7feffffe, P0 ;  /* 0x7feffffe3100780c */ /* 0x000fc60000704470 */
[----:B------:R-:W-:-:S10]  /*2310*/  DFMA R44, R40, R44, R42 ;  /* 0x0000002c282c722b */ /* 0x000fd4000000002a */
[----:B------:R-:W-:Y:S05]  /*2320*/  @P0 BRA `(.L_x_42) ;  /* 0x00000000006c0947 */ /* 0x000fea0003800000 */
[----:B------:R-:W-:-:S04]  /*2330*/  LOP3.LUT R40, R17, 0x7ff00000, RZ, 0xc0, !PT ;  /* 0x7ff0000011287812 */ /* 0x000fc800078ec0ff */
[CC--:B------:R-:W-:Y:S02]  /*2340*/  VIADDMNMX R14, R11.reuse, -R40.reuse, 0xb9600000, !PT ;  /* 0xb96000000b0e7446 */ /* 0x0c0fe40007800928 */
[----:B------:R-:W-:Y:S02]  /*2350*/  ISETP.GE.U32.AND P0, PT, R11, R40, PT ;  /* 0x000000280b00720c */ /* 0x000fe40003f06070 */
[----:B------:R-:W-:Y:S02]  /*2360*/  VIMNMX R11, PT, PT, R14, 0x46a00000, PT ;  /* 0x46a000000e0b7848 */ /* 0x000fe40003fe0100 */
[----:B------:R-:W-:-:S05]  /*2370*/  SEL R14, R13, 0x63400000, !P0 ;  /* 0x634000000d0e7807 */ /* 0x000fca0004000000 */
[----:B------:R-:W-:Y:S02]  /*2380*/  IMAD.IADD R11, R11, 0x1, -R14 ;  /* 0x000000010b0b7824 */ /* 0x000fe400078e0a0e */
[----:B------:R-:W-:-:S03]  /*2390*/  IMAD.MOV.U32 R14, RZ, RZ, RZ ;  /* 0x000000ffff0e7224 */ /* 0x000fc600078e00ff */
[----:B------:R-:W-:-:S06]  /*23a0*/  IADD3 R15, PT, PT, R11, 0x7fe00000, RZ ;  /* 0x7fe000000b0f7810 */ /* 0x000fcc0007ffe0ff */
[----:B------:R-:W-:-:S10]  /*23b0*/  DMUL R40, R44, R14 ;  /* 0x0000000e2c287228 */ /* 0x000fd40000000000 */
[----:B------:R-:W-:-:S13]  /*23c0*/  FSETP.GTU.AND P0, PT, |R41|, 1.469367938527859385e-39, PT ;  /* 0x001000002900780b */ /* 0x000fda0003f0c200 */
[----:B------:R-:W-:Y:S05]  /*23d0*/  @P0 BRA `(.L_x_43) ;  /* 0x0000000000940947 */ /* 0x000fea0003800000 */
[----:B------:R-:W-:-:S06]  /*23e0*/  DFMA R18, R44, -R18, R38 ;  /* 0x800000122c12722b */ /* 0x000fcc0000000026 */
[----:B------:R-:W-:-:S04]  /*23f0*/  IMAD.MOV.U32 R18, RZ, RZ, RZ ;  /* 0x000000ffff127224 */ /* 0x000fc800078e00ff */
[C---:B------:R-:W-:Y:S02]  /*2400*/  FSETP.NEU.AND P0, PT, R19.reuse, RZ, PT ;  /* 0x000000ff1300720b */ /* 0x040fe40003f0d000 */
[----:B------:R-:W-:-:S04]  /*2410*/  LOP3.LUT R17, R19, 0x80000000, R17, 0x48, !PT ;  /* 0x8000000013117812 */ /* 0x000fc800078e4811 */
[----:B------:R-:W-:-:S07]  /*2420*/  LOP3.LUT R19, R17, R15, RZ, 0xfc, !PT ;  /* 0x0000000f11137212 */ /* 0x000fce00078efcff */
[----:B------:R-:W-:Y:S05]  /*2430*/  @!P0 BRA `(.L_x_43) ;  /* 0x00000000007c8947 */ /* 0x000fea0003800000 */
[----:B------:R-:W-:Y:S01]  /*2440*/  IMAD.MOV R15, RZ, RZ, -R11 ;  /* 0x000000ffff0f7224 */ /* 0x000fe200078e0a0b */
[----:B------:R-:W-:Y:S01]  /*2450*/  DMUL.RP R18, R44, R18 ;  /* 0x000000122c127228 */ /* 0x000fe20000008000 */
[----:B------:R-:W-:Y:S01]  /*2460*/  IMAD.MOV.U32 R14, RZ, RZ, RZ ;  /* 0x000000ffff0e7224 */ /* 0x000fe200078e00ff */
[----:B------:R-:W-:-:S05]  /*2470*/  IADD3 R11, PT, PT, -R11, -0x43300000, RZ ;  /* 0xbcd000000b0b7810 */ /* 0x000fca0007ffe1ff */
[----:B------:R-:W-:-:S03]  /*2480*/  DFMA R14, R40, -R14, R44 ;  /* 0x8000000e280e722b */ /* 0x000fc6000000002c */
[----:B------:R-:W-:-:S07]  /*2490*/  LOP3.LUT R17, R19, R17, RZ, 0x3c, !PT ;  /* 0x0000001113117212 */ /* 0x000fce00078e3cff */
[----:B------:R-:W-:-:S04]  /*24a0*/  FSETP.NEU.AND P0, PT, |R15|, R11, PT ;  /* 0x0000000b0f00720b */ /* 0x000fc80003f0d200 */
[----:B------:R-:W-:Y:S02]  /*24b0*/  FSEL R40, R18, R40, !P0 ;  /* 0x0000002812287208 */ /* 0x000fe40004000000 */
[----:B------:R-:W-:Y:S01]  /*24c0*/  FSEL R41, R17, R41, !P0 ;  /* 0x0000002911297208 */ /* 0x000fe20004000000 */
[----:B------:R-:W-:Y:S06]  /*24d0*/  BRA `(.L_x_43) ;  /* 0x0000000000547947 */ /* 0x000fec0003800000 */
.L_x_42:
[----:B------:R-:W-:-:S14]  /*24e0*/  DSETP.NAN.AND P0, PT, R14, R14, PT ;  /* 0x0000000e0e00722a */ /* 0x000fdc0003f08000 */
[----:B------:R-:W-:Y:S05]  /*24f0*/  @P0 BRA `(.L_x_44) ;  /* 0x0000000000440947 */ /* 0x000fea0003800000 */
[----:B------:R-:W-:-:S14]  /*2500*/  DSETP.NAN.AND P0, PT, R16, R16, PT ;  /* 0x000000101000722a */ /* 0x000fdc0003f08000 */
[----:B------:R-:W-:Y:S05]  /*2510*/  @P0 BRA `(.L_x_45) ;  /* 0x0000000000300947 */ /* 0x000fea0003800000 */
[----:B------:R-:W-:Y:S01]  /*2520*/  ISETP.NE.AND P0, PT, R46, R47, PT ;  /* 0x0000002f2e00720c */ /* 0x000fe20003f05270 */
[----:B------:R-:W-:Y:S02]  /*2530*/  IMAD.MOV.U32 R40, RZ, RZ, 0x0 ;  /* 0x00000000ff287424 */ /* 0x000fe400078e00ff */
[----:B------:R-:W-:-:S10]  /*2540*/  IMAD.MOV.U32 R41, RZ, RZ, -0x80000 ;  /* 0xfff80000ff297424 */ /* 0x000fd400078e00ff */
[----:B------:R-:W-:Y:S05]  /*2550*/  @!P0 BRA `(.L_x_43) ;  /* 0x0000000000348947 */ /* 0x000fea0003800000 */
[----:B------:R-:W-:Y:S02]  /*2560*/  ISETP.NE.AND P0, PT, R46, 0x7ff00000, PT ;  /* 0x7ff000002e00780c */ /* 0x000fe40003f05270 */
[----:B------:R-:W-:Y:S02]  /*2570*/  LOP3.LUT R41, R15, 0x80000000, R17, 0x48, !PT ;  /* 0x800000000f297812 */ /* 0x000fe400078e4811 */
[----:B------:R-:W-:-:S13]  /*2580*/  ISETP.EQ.OR P0, PT, R47, RZ, !P0 ;  /* 0x000000ff2f00720c */ /* 0x000fda0004702670 */
[----:B------:R-:W-:Y:S01]  /*2590*/  @P0 LOP3.LUT R11, R41, 0x7ff00000, RZ, 0xfc, !PT ;  /* 0x7ff00000290b0812 */ /* 0x000fe200078efcff */
[----:B------:R-:W-:Y:S02]  /*25a0*/  @!P0 IMAD.MOV.U32 R40, RZ, RZ, RZ ;  /* 0x000000ffff288224 */ /* 0x000fe400078e00ff */
[----:B------:R-:W-:Y:S02]  /*25b0*/  @P0 IMAD.MOV.U32 R40, RZ, RZ, RZ ;  /* 0x000000ffff280224 */ /* 0x000fe400078e00ff */
[----:B------:R-:W-:Y:S01]  /*25c0*/  @P0 IMAD.MOV.U32 R41, RZ, RZ, R11 ;  /* 0x000000ffff290224 */ /* 0x000fe200078e000b */
[----:B------:R-:W-:Y:S06]  /*25d0*/  BRA `(.L_x_43) ;  /* 0x0000000000147947 */ /* 0x000fec0003800000 */
.L_x_45:
[----:B------:R-:W-:Y:S02]  /*25e0*/  LOP3.LUT R41, R17, 0x80000, RZ, 0xfc, !PT ;  /* 0x0008000011297812 */ /* 0x000fe400078efcff */
[----:B------:R-:W-:Y:S01]  /*25f0*/  MOV R40, R16 ;  /* 0x0000001000287202 */ /* 0x000fe20000000f00 */
[----:B------:R-:W-:Y:S06]  /*2600*/  BRA `(.L_x_43) ;  /* 0x0000000000087947 */ /* 0x000fec0003800000 */
.L_x_44:
[----:B------:R-:W-:Y:S01]  /*2610*/  LOP3.LUT R41, R15, 0x80000, RZ, 0xfc, !PT ;  /* 0x000800000f297812 */ /* 0x000fe200078efcff */
[----:B------:R-:W-:-:S07]  /*2620*/  IMAD.MOV.U32 R40, RZ, RZ, R14 ;  /* 0x000000ffff287224 */ /* 0x000fce00078e000e */
.L_x_43:
[----:B------:R-:W-:Y:S05]  /*2630*/  BSYNC.RECONVERGENT B2 ;  /* 0x0000000000027941 */ /* 0x000fea0003800200 */
.L_x_41:
[----:B------:R-:W-:-:S04]  /*2640*/  IMAD.MOV.U32 R13, RZ, RZ, 0x0 ;  /* 0x00000000ff0d7424 */ /* 0x000fc800078e00ff */
[----:B------:R-:W-:Y:S05]  /*2650*/  RET.REL.NODEC R12 `(calc) ;  /* 0xffffffd80c687950 */ /* 0x000fea0003c3ffff */
        .weak           $__internal_1_$__cuda_sm20_dsqrt_rn_f64_mediumpath_v1
        .type           $__internal_1_$__cuda_sm20_dsqrt_rn_f64_mediumpath_v1,@function
        .size           $__internal_1_$__cuda_sm20_dsqrt_rn_f64_mediumpath_v1,(.L_x_52 - $__internal_1_$__cuda_sm20_dsqrt_rn_f64_mediumpath_v1)
$__internal_1_$__cuda_sm20_dsqrt_rn_f64_mediumpath_v1:
[----:B------:R-:W-:Y:S01]  /*2660*/  ISETP.GE.U32.AND P0, PT, R12, -0x3400000, PT ;  /* 0xfcc000000c00780c */ /* 0x000fe20003f06070 */
[----:B------:R-:W-:Y:S01]  /*2670*/  BSSY.RECONVERGENT B3, `(.L_x_46) ;  /* 0x0000028000037945 */ /* 0x000fe20003800200 */
[----:B------:R-:W-:Y:S02]  /*2680*/  IMAD.MOV.U32 R17, RZ, RZ, R15 ;  /* 0x000000ffff117224 */ /* 0x000fe400078e000f */
[----:B------:R-:W-:Y:S02]  /*2690*/  IMAD.MOV.U32 R12, RZ, RZ, R26 ;  /* 0x000000ffff0c7224 */ /* 0x000fe400078e001a */
[----:B------:R-:W-:Y:S02]  /*26a0*/  IMAD.MOV.U32 R13, RZ, RZ, R27 ;  /* 0x000000ffff0d7224 */ /* 0x000fe400078e001b */
[----:B------:R-:W-:Y:S02]  /*26b0*/  IMAD.MOV.U32 R14, RZ, RZ, R32 ;  /* 0x000000ffff0e7224 */ /* 0x000fe400078e0020 */
[----:B------:R-:W-:-:S03]  /*26c0*/  IMAD.MOV.U32 R15, RZ, RZ, R33 ;  /* 0x000000ffff0f7224 */ /* 0x000fc600078e0021 */
[----:B------:R-:W-:Y:S05]  /*26d0*/  @!P0 BRA `(.L_x_47) ;  /* 0x0000000000208947 */ /* 0x000fea0003800000 */
[----:B------:R-:W-:-:S10]  /*26e0*/  DFMA.RM R12, R12, R16, R20 ;  /* 0x000000100c0c722b */ /* 0x000fd40000004014 */
[----:B------:R-:W-:-:S05]  /*26f0*/  IADD3 R16, P0, PT, R12, 0x1, RZ ;  /* 0x000000010c107810 */ /* 0x000fca0007f1e0ff */
[----:B------:R-:W-:-:S06]  /*2700*/  IMAD.X R17, RZ, RZ, R13, P0 ;  /* 0x000000ffff117224 */ /* 0x000fcc00000e060d */
[----:B------:R-:W-:-:S08]  /*2710*/  DFMA.RP R14, -R12, R16, R14 ;  /* 0x000000100c0e722b */ /* 0x000fd0000000810e */
[----:B------:R-:W-:-:S06]  /*2720*/  DSETP.GT.AND P0, PT, R14, RZ, PT ;  /* 0x000000ff0e00722a */ /* 0x000fcc0003f04000 */
[----:B------:R-:W-:Y:S02]  /*2730*/  FSEL R12, R16, R12, P0 ;  /* 0x0000000c100c7208 */ /* 0x000fe40000000000 */
[----:B------:R-:W-:Y:S01]  /*2740*/  FSEL R13, R17, R13, P0 ;  /* 0x0000000d110d7208 */ /* 0x000fe20000000000 */
[----:B------:R-:W-:Y:S06]  /*2750*/  BRA `(.L_x_48) ;  /* 0x0000000000647947 */ /* 0x000fec0003800000 */
.L_x_47:
[----:B------:R-:W-:-:S14]  /*2760*/  DSETP.NE.AND P0, PT, R14, RZ, PT ;  /* 0x000000ff0e00722a */ /* 0x000fdc0003f05000 */
[----:B------:R-:W-:Y:S05]  /*2770*/  @!P0 BRA `(.L_x_49) ;  /* 0x0000000000588947 */ /* 0x000fea0003800000 */
[----:B------:R-:W-:-:S13]  /*2780*/  ISETP.GE.AND P0, PT, R15, RZ, PT ;  /* 0x000000ff0f00720c */ /* 0x000fda0003f06270 */
[----:B------:R-:W-:Y:S01]  /*2790*/  @!P0 IMAD.MOV.U32 R12, RZ, RZ, 0x0 ;  /* 0x00000000ff0c8424 */ /* 0x000fe200078e00ff */
[----:B------:R-:W-:Y:S01]  /*27a0*/  @!P0 MOV R13, 0xfff80000 ;  /* 0xfff80000000d8802 */ /* 0x000fe20000000f00 */
[----:B------:R-:W-:Y:S06]  /*27b0*/  @!P0 BRA `(.L_x_48) ;  /* 0x00000000004c8947 */ /* 0x000fec0003800000 */
[----:B------:R-:W-:-:S13]  /*27c0*/  ISETP.GT.AND P0, PT, R15, 0x7fefffff, PT ;  /* 0x7fefffff0f00780c */ /* 0x000fda0003f04270 */
[----:B------:R-:W-:Y:S05]  /*27d0*/  @P0 BRA `(.L_x_49) ;  /* 0x0000000000400947 */ /* 0x000fea0003800000 */
[----:B------:R-:W-:Y:S01]  /*27e0*/  DMUL R12, R14, 8.11296384146066816958e+31 ;  /* 0x469000000e0c7828 */ /* 0x000fe20000000000 */
[----:B------:R-:W-:Y:S02]  /*27f0*/  IMAD.MOV.U32 R20, RZ, RZ, 0x0 ;  /* 0x00000000ff147424 */ /* 0x000fe400078e00ff */
[----:B------:R-:W-:Y:S02]  /*2800*/  IMAD.MOV.U32 R14, RZ, RZ, RZ ;  /* 0x000000ffff0e7224 */ /* 0x000fe400078e00ff */
[----:B------:R-:W-:Y:S01]  /*2810*/  IMAD.MOV.U32 R21, RZ, RZ, 0x3fd80000 ;  /* 0x3fd80000ff157424 */ /* 0x000fe200078e00ff */
[----:B------:R-:W0:Y:S03]  /*2820*/  MUFU.RSQ64H R15, R13 ;  /* 0x0000000d000f7308 */ /* 0x000e260000001c00 */
[----:B0-----:R-:W-:-:S08]  /*2830*/  DMUL R16, R14, R14 ;  /* 0x0000000e0e107228 */ /* 0x001fd00000000000 */
[----:B------:R-:W-:-:S08]  /*2840*/  DFMA R16, R12, -R16, 1 ;  /* 0x3ff000000c10742b */ /* 0x000fd00000000810 */
[----:B------:R-:W-:Y:S02]  /*2850*/  DFMA R20, R16, R20, 0.5 ;  /* 0x3fe000001014742b */ /* 0x000fe40000000014 */
[----:B------:R-:W-:-:S08]  /*2860*/  DMUL R16, R14, R16 ;  /* 0x000000100e107228 */ /* 0x000fd00000000000 */
[----:B------:R-:W-:-:S08]  /*2870*/  DFMA R16, R20, R16, R14 ;  /* 0x000000101410722b */ /* 0x000fd0000000000e */
[----:B------:R-:W-:Y:S02]  /*2880*/  DMUL R14, R12, R16 ;  /* 0x000000100c0e7228 */ /* 0x000fe40000000000 */
[----:B------:R-:W-:-:S06]  /*2890*/  VIADD R17, R17, 0xfff00000 ;  /* 0xfff0000011117836 */ /* 0x000fcc0000000000 */
[----:B------:R-:W-:-:S08]  /*28a0*/  DFMA R20, R14, -R14, R12 ;  /* 0x8000000e0e14722b */ /* 0x000fd0000000000c */
[----:B------:R-:W-:-:S10]  /*28b0*/  DFMA R12, R16, R20, R14 ;  /* 0x00000014100c722b */ /* 0x000fd4000000000e */
[----:B------:R-:W-:Y:S01]  /*28c0*/  VIADD R13, R13, 0xfcb00000 ;  /* 0xfcb000000d0d7836 */ /* 0x000fe20000000000 */
[----:B------:R-:W-:Y:S06]  /*28d0*/  BRA `(.L_x_48) ;  /* 0x0000000000047947 */ /* 0x000fec0003800000 */
.L_x_49:
[----:B------:R-:W-:-:S11]  /*28e0*/  DADD R12, R14, R14 ;  /* 0x000000000e0c7229 */ /* 0x000fd6000000000e */
.L_x_48:
[----:B------:R-:W-:Y:S05]  /*28f0*/  BSYNC.RECONVERGENT B3 ;  /* 0x0000000000037941 */ /* 0x000fea0003800200 */
.L_x_46:
[----:B------:R-:W-:Y:S02]  /*2900*/  IMAD.MOV.U32 R3, RZ, RZ, 0x0 ;  /* 0x00000000ff037424 */ /* 0x000fe400078e00ff */
[----:B------:R-:W-:Y:S02]  /*2910*/  IMAD.MOV.U32 R30, RZ, RZ, R12 ;  /* 0x000000ffff1e7224 */ /* 0x000fe400078e000c */
[----:B------:R-:W-:Y:S01]  /*2920*/  IMAD.MOV.U32 R31, RZ, RZ, R13 ;  /* 0x000000ffff1f7224 */ /* 0x000fe200078e000d */
[----:B------:R-:W-:Y:S06]  /*2930*/  RET.REL.NODEC R2 `(calc) ;  /* 0xffffffd402b07950 */ /* 0x000fec0003c3ffff */
.L_x_50:
[----:B------:R-:W-:-:S00]  /*2940*/  BRA `(.L_x_50) ;  /* 0xfffffffc00fc7947 */ /* 0x000fc0000383ffff */
[----:B------:R-:W-:-:S00]  /*2950*/  NOP ;  /* 0x0000000000007918 */ /* 0x000fc00000000000 */
        /* <DEDUP_REMOVED lines=10> */
.L_x_52:


//--------------------- .nv.shared.calc           --------------------------
	.section	.nv.shared.calc,"aw",@nobits
	.sectionflags	@""
	.align	16
	.zero		1024


//--------------------- .nv.shared.reserved.0     --------------------------
	.section	.nv.shared.reserved.0,"aw",@nobits
	.weak		__nv_reservedSMEM_offset_0_alias
	.size		__nv_reservedSMEM_offset_0_alias, 0, 64
	.other		__nv_reservedSMEM_offset_0_alias,@"STO_CUDA_RESERVED_SHARED STV_DEFAULT"
__nv_reservedSMEM_offset_0_alias:
	.zero		0
	.zero		64


//--------------------- .nv.constant0.calc        --------------------------
	.section	.nv.constant0.calc,"a",@progbits
	.sectionflags	@""
	.align	4
.nv.constant0.calc:
	.zero		936


//--------------------- SYMBOLS --------------------------

	.type		.nv.reservedSmem.offset0,@object
	.size		.nv.reservedSmem.offset0,0x4
	.type		.nv.reservedSmem.cap,@object
	.size		.nv.reservedSmem.cap,0x4
